	.target	sm_90a

	.elftype	@"ET_EXEC"


//--------------------- .note.nv.tkinfo           --------------------------
	.section	.note.nv.tkinfo,"",@"SHT_NOTE"
	.sectionflags	@"SHF_NOTE_NV_TKINFO"
	.tkinfo
        /*0018*/ 	.word	0x00000002
        /*0030*/ 	.string	""
        /*0030*/ 	.string	"ptxas"
        /*0030*/ 	.string	"Cuda compilation tools, release 13.0, V13.0.88"
        /*0030*/ 	.string	"Build cuda_13.0.r13.0/compiler.36424714_0"
        /*0030*/ 	.string	"-v  -suppress-debug-info  -lineinfo  -arch sm_90a "



//--------------------- .note.nv.cuinfo           --------------------------
	.section	.note.nv.cuinfo,"",@"SHT_NOTE"
	.sectionflags	@"SHF_NOTE_NV_CUINFO"
        /*0018*/ 	.short	0x0002
        /*001a*/ 	.short	0x005a
        /*001c*/ 	.short	0x0082
	.zero		2


//--------------------- .nv.info                  --------------------------
	.section	.nv.info,"",@"SHT_CUDA_INFO"
	.align	4


	//----- nvinfo : EIATTR_REGCOUNT
	.align		4
        /*0000*/ 	.byte	0x04, 0x2f
        /*0002*/ 	.short	(.L_1 - .L_0)
	.align		4
.L_0:
        /*0004*/ 	.word	index@(gluon_wgmma)
        /*0008*/ 	.word	0x0000009a


	//----- nvinfo : EIATTR_FRAME_SIZE
	.align		4
.L_1:
        /*000c*/ 	.byte	0x04, 0x11
        /*000e*/ 	.short	(.L_3 - .L_2)
	.align		4
.L_2:
        /*0010*/ 	.word	index@(gluon_wgmma)
        /*0014*/ 	.word	0x00000000


	//----- nvinfo : EIATTR_MIN_STACK_SIZE
	.align		4
.L_3:
        /*0018*/ 	.byte	0x04, 0x12
        /*001a*/ 	.short	(.L_5 - .L_4)
	.align		4
.L_4:
        /*001c*/ 	.word	index@(gluon_wgmma)
        /*0020*/ 	.word	0x00000000
.L_5:


//--------------------- .nv.compat                --------------------------
	.section	.nv.compat,"",@"SHT_CUDA_COMPAT_INFO"
	.align	4
        /*0000*/ 	.byte	0x02, 0x09, 0x01, 0x00, 0x02, 0x02, 0x04, 0x00, 0x02, 0x05, 0x05, 0x00, 0x03, 0x07, 0x01, 0x01
        /*0010*/ 	.byte	0x02, 0x03, 0x03, 0x00, 0x02, 0x06, 0x01, 0x00, 0x04, 0x0b, 0x08, 0x00, 0x00, 0x00, 0x00, 0x00
        /*0020*/ 	.byte	0x00, 0x00, 0x00, 0x00


//--------------------- .nv.info.gluon_wgmma      --------------------------
	.section	.nv.info.gluon_wgmma,"",@"SHT_CUDA_INFO"
	.sectionflags	@""
	.align	4


	//----- nvinfo : EIATTR_CUDA_API_VERSION
	.align		4
        /*0000*/ 	.byte	0x04, 0x37
        /*0002*/ 	.short	(.L_7 - .L_6)
.L_6:
        /*0004*/ 	.word	0x00000082


	//----- nvinfo : EIATTR_KPARAM_INFO
	.align		4
.L_7:
        /*0008*/ 	.byte	0x04, 0x17
        /*000a*/ 	.short	(.L_9 - .L_8)
.L_8:
        /*000c*/ 	.word	0x00000000
        /*0010*/ 	.short	0x000a
        /*0012*/ 	.short	0x0048
        /*0014*/ 	.byte	0x00, 0xf4, 0x21, 0x00


	//----- nvinfo : EIATTR_KPARAM_INFO
	.align		4
.L_9:
        /*0018*/ 	.byte	0x04, 0x17
        /*001a*/ 	.short	(.L_11 - .L_10)
.L_10:
        /*001c*/ 	.word	0x00000000
        /*0020*/ 	.short	0x0009
        /*0022*/ 	.short	0x0040
        /*0024*/ 	.byte	0x00, 0xf4, 0x21, 0x00


	//----- nvinfo : EIATTR_KPARAM_INFO
	.align		4
.L_11:
        /*0028*/ 	.byte	0x04, 0x17
        /*002a*/ 	.short	(.L_13 - .L_12)
.L_12:
        /*002c*/ 	.word	0x00000000
        /*0030*/ 	.short	0x0008
        /*0032*/ 	.short	0x0038
        /*0034*/ 	.byte	0x00, 0xf0, 0x21, 0x00


	//----- nvinfo : EIATTR_KPARAM_INFO
	.align		4
.L_13:
        /*0038*/ 	.byte	0x04, 0x17
        /*003a*/ 	.short	(.L_15 - .L_14)
.L_14:
        /*003c*/ 	.word	0x00000000
        /*0040*/ 	.short	0x0007
        /*0042*/ 	.short	0x0030
        /*0044*/ 	.byte	0x00, 0xf0, 0x21, 0x00


	//----- nvinfo : EIATTR_KPARAM_INFO
	.align		4
.L_15:
        /*0048*/ 	.byte	0x04, 0x17
        /*004a*/ 	.short	(.L_17 - .L_16)
.L_16:
        /*004c*/ 	.word	0x00000000
        /*0050*/ 	.short	0x0006
        /*0052*/ 	.short	0x0028
        /*0054*/ 	.byte	0x00, 0xf0, 0x21, 0x00


	//----- nvinfo : EIATTR_KPARAM_INFO
	.align		4
.L_17:
        /*0058*/ 	.byte	0x04, 0x17
        /*005a*/ 	.short	(.L_19 - .L_18)
.L_18:
        /*005c*/ 	.word	0x00000000
        /*0060*/ 	.short	0x0005
        /*0062*/ 	.short	0x0020
        /*0064*/ 	.byte	0x00, 0xf0, 0x11, 0x00


	//----- nvinfo : EIATTR_KPARAM_INFO
	.align		4
.L_19:
        /*0068*/ 	.byte	0x04, 0x17
        /*006a*/ 	.short	(.L_21 - .L_20)
.L_20:
        /*006c*/ 	.word	0x00000000
        /*0070*/ 	.short	0x0004
        /*0072*/ 	.short	0x001c
        /*0074*/ 	.byte	0x00, 0xf0, 0x11, 0x00


	//----- nvinfo : EIATTR_KPARAM_INFO
	.align		4
.L_21:
        /*0078*/ 	.byte	0x04, 0x17
        /*007a*/ 	.short	(.L_23 - .L_22)
.L_22:
        /*007c*/ 	.word	0x00000000
        /*0080*/ 	.short	0x0003
        /*0082*/ 	.short	0x0018
        /*0084*/ 	.byte	0x00, 0xf0, 0x11, 0x00


	//----- nvinfo : EIATTR_KPARAM_INFO
	.align		4
.L_23:
        /*0088*/ 	.byte	0x04, 0x17
        /*008a*/ 	.short	(.L_25 - .L_24)
.L_24:
        /*008c*/ 	.word	0x00000000
        /*0090*/ 	.short	0x0002
        /*0092*/ 	.short	0x0010
        /*0094*/ 	.byte	0x00, 0xf4, 0x21, 0x00


	//----- nvinfo : EIATTR_KPARAM_INFO
	.align		4
.L_25:
        /*0098*/ 	.byte	0x04, 0x17
        /*009a*/ 	.short	(.L_27 - .L_26)
.L_26:
        /*009c*/ 	.word	0x00000000
        /*00a0*/ 	.short	0x0001
        /*00a2*/ 	.short	0x0008
        /*00a4*/ 	.byte	0x00, 0xf4, 0x21, 0x00


	//----- nvinfo : EIATTR_KPARAM_INFO
	.align		4
.L_27:
        /*00a8*/ 	.byte	0x04, 0x17
        /*00aa*/ 	.short	(.L_29 - .L_28)
.L_28:
        /*00ac*/ 	.word	0x00000000
        /*00b0*/ 	.short	0x0000
        /*00b2*/ 	.short	0x0000
        /*00b4*/ 	.byte	0x00, 0xf4, 0x21, 0x00


	//----- nvinfo : EIATTR_SPARSE_MMA_MASK
	.align		4
.L_29:
        /*00b8*/ 	.byte	0x03, 0x50
        /*00ba*/ 	.short	0x0000


	//----- nvinfo : EIATTR_MAXREG_COUNT
	.align		4
        /*00bc*/ 	.byte	0x03, 0x1b
        /*00be*/ 	.short	0x00ff


	//----- nvinfo : EIATTR_NUM_BARRIERS
	.align		4
        /*00c0*/ 	.byte	0x02, 0x4c
        /*00c2*/ 	.byte	0x01
	.zero		1


	//----- nvinfo : EIATTR_MERCURY_ISA_VERSION
	.align		4
        /*00c4*/ 	.byte	0x03, 0x5f
        /*00c6*/ 	.short	0x0101


	//----- nvinfo : EIATTR_INT_WARP_WIDE_INSTR_OFFSETS
	.align		4
        /*00c8*/ 	.byte	0x04, 0x31
        /*00ca*/ 	.short	(.L_31 - .L_30)


	//   ....[0]....
.L_30:
        /*00cc*/ 	.word	0x00001670


	//   ....[1]....
        /*00d0*/ 	.word	0x00001690


	//   ....[2]....
        /*00d4*/ 	.word	0x000016a0


	//   ....[3]....
        /*00d8*/ 	.word	0x000016b0


	//   ....[4]....
        /*00dc*/ 	.word	0x000017c0


	//   ....[5]....
        /*00e0*/ 	.word	0x00001dc0


	//   ....[6]....
        /*00e4*/ 	.word	0x00001dd0


	//   ....[7]....
        /*00e8*/ 	.word	0x00001e90


	//   ....[8]....
        /*00ec*/ 	.word	0x00001ea0


	//   ....[9]....
        /*00f0*/ 	.word	0x000026e0


	//   ....[10]....
        /*00f4*/ 	.word	0x00002700


	//----- nvinfo : EIATTR_COOP_GROUP_MASK_REGIDS
	.align		4
.L_31:
        /*00f8*/ 	.byte	0x04, 0x29
        /*00fa*/ 	.short	(.L_33 - .L_32)


	//   ....[0]....
.L_32:
        /*00fc*/ 	.word	0xffffffff


	//   ....[1]....
        /*0100*/ 	.word	0xffffffff


	//   ....[2]....
        /*0104*/ 	.word	0xffffffff


	//----- nvinfo : EIATTR_COOP_GROUP_INSTR_OFFSETS
	.align		4
.L_33:
        /*0108*/ 	.byte	0x04, 0x28
        /*010a*/ 	.short	(.L_35 - .L_34)


	//   ....[0]....
.L_34:
        /*010c*/ 	.word	0x00000160


	//   ....[1]....
        /*0110*/ 	.word	0x00000700


	//   ....[2]....
        /*0114*/ 	.word	0x00000cf0


	//----- nvinfo : EIATTR_MBARRIER_INSTR_OFFSETS
	.align		4
.L_35:
        /*0118*/ 	.byte	0x04, 0x39
        /*011a*/ 	.short	(.L_37 - .L_36)


	//   ....[0]....
.L_36:
        /*011c*/ 	.word	0x00001800
        /*0120*/ 	.word	0x000000ff
        /*0124*/ 	.word	0x00050000
        /*0128*/ 	.short	0x0100
        /*012a*/ 	.byte	0x28
	.zero		1


	//   ....[1]....
        /*012c*/ 	.word	0x00001830
        /*0130*/ 	.word	0x000000ff
        /*0134*/ 	.word	0x00050008
        /*0138*/ 	.short	0x0100
        /*013a*/ 	.byte	0x28
	.zero		1


	//   ....[2]....
        /*013c*/ 	.word	0x00001850
        /*0140*/ 	.word	0x000000ff
        /*0144*/ 	.word	0x00050010
        /*0148*/ 	.short	0x0100
        /*014a*/ 	.byte	0x28
	.zero		1


	//   ....[3]....
        /*014c*/ 	.word	0x00001880
        /*0150*/ 	.word	0x000000ff
        /*0154*/ 	.word	0x00050018
        /*0158*/ 	.short	0x0100
        /*015a*/ 	.byte	0x28
	.zero		1


	//   ....[4]....
        /*015c*/ 	.word	0x00001f70
        /*0160*/ 	.word	0x000000ff
        /*0164*/ 	.word	0x00050000
        /*0168*/ 	.short	0x010a
        /*016a*/ 	.byte	0x16
	.zero		1


	//   ....[5]....
        /*016c*/ 	.word	0x00002660
        /*0170*/ 	.word	0x000000ff
        /*0174*/ 	.word	0x00050000
        /*0178*/ 	.short	0x0108
        /*017a*/ 	.byte	0x28
	.zero		1


	//   ....[6]....
        /*017c*/ 	.word	0x000027a0
        /*0180*/ 	.word	0x000000ff
        /*0184*/ 	.word	0x00050008
        /*0188*/ 	.short	0x0108
        /*018a*/ 	.byte	0x28
	.zero		1


	//   ....[7]....
        /*018c*/ 	.word	0x00002890
        /*0190*/ 	.word	0x000000ff
        /*0194*/ 	.word	0x00050010
        /*0198*/ 	.short	0x0108
        /*019a*/ 	.byte	0x28
	.zero		1


	//   ....[8]....
        /*019c*/ 	.word	0x00002980
        /*01a0*/ 	.word	0x000000ff
        /*01a4*/ 	.word	0x00050018
        /*01a8*/ 	.short	0x0108
        /*01aa*/ 	.byte	0x28
	.zero		1


	//   ....[9]....
        /*01ac*/ 	.word	0x00002cb0
        /*01b0*/ 	.word	0x000000ff
        /*01b4*/ 	.word	0x00050000
        /*01b8*/ 	.short	0x010a
        /*01ba*/ 	.byte	0x16
	.zero		1


	//----- nvinfo : EIATTR_NUM_MBARRIERS
	.align		4
.L_37:
        /*01bc*/ 	.byte	0x03, 0x38
        /*01be*/ 	.short	0x0004


	//----- nvinfo : EIATTR_EXIT_INSTR_OFFSETS
	.align		4
        /*01c0*/ 	.byte	0x04, 0x1c
        /*01c2*/ 	.short	(.L_39 - .L_38)


	//   ....[0]....
.L_38:
        /*01c4*/ 	.word	0x00002ca0


	//----- nvinfo : EIATTR_REQNTID
	.align		4
.L_39:
        /*01c8*/ 	.byte	0x04, 0x10
        /*01ca*/ 	.short	(.L_41 - .L_40)
.L_40:
        /*01cc*/ 	.word	0x00000080
        /*01d0*/ 	.word	0x00000001
        /*01d4*/ 	.word	0x00000001


	//----- nvinfo : EIATTR_CRS_STACK_SIZE
	.align		4
.L_41:
        /*01d8*/ 	.byte	0x04, 0x1e
        /*01da*/ 	.short	(.L_43 - .L_42)
.L_42:
        /*01dc*/ 	.word	0x00000000


	//----- nvinfo : EIATTR_CBANK_PARAM_SIZE
	.align		4
.L_43:
        /*01e0*/ 	.byte	0x03, 0x19
        /*01e2*/ 	.short	0x0050


	//----- nvinfo : EIATTR_PARAM_CBANK
	.align		4
        /*01e4*/ 	.byte	0x04, 0x0a
        /*01e6*/ 	.short	(.L_45 - .L_44)
	.align		4
.L_44:
        /*01e8*/ 	.word	index@(.nv.constant0.gluon_wgmma)
        /*01ec*/ 	.short	0x0210
        /*01ee*/ 	.short	0x0050


	//----- nvinfo : EIATTR_SW_WAR
	.align		4
.L_45:
        /*01f0*/ 	.byte	0x04, 0x36
        /*01f2*/ 	.short	(.L_47 - .L_46)
.L_46:
        /*01f4*/ 	.word	0x00000008
.L_47:


//--------------------- .nv.callgraph             --------------------------
	.section	.nv.callgraph,"",@"SHT_CUDA_CALLGRAPH"
	.align	4
	.sectionentsize	8
	.align		4
        /*0000*/ 	.word	0x00000000
	.align		4
        /*0004*/ 	.word	0xffffffff
	.align		4
        /*0008*/ 	.word	0x00000000
	.align		4
        /*000c*/ 	.word	0xfffffffe
	.align		4
        /*0010*/ 	.word	0x00000000
	.align		4
        /*0014*/ 	.word	0xfffffffd
	.align		4
        /*0018*/ 	.word	0x00000000
	.align		4
        /*001c*/ 	.word	0xfffffffc


//--------------------- .text.gluon_wgmma         --------------------------
	.section	.text.gluon_wgmma,"ax",@progbits
	.align	128
        .global         gluon_wgmma
        .type           gluon_wgmma,@function
        .size           gluon_wgmma,(.L_x_52 - gluon_wgmma)
        .other          gluon_wgmma,@"STO_CUDA_ENTRY STV_DEFAULT"
gluon_wgmma:
.text.gluon_wgmma:
[----:B------:R-:W-:Y:S01]  /*0000*/  LDC R1, c[0x0][0x28] ;  /* 0x00000a00ff017b82 */ /* 0x000fe20000000800 */
[----:B------:R-:W1:Y:S07]  /*0010*/  S2R R0, SR_TID.X ;  /* 0x0000000000007919 */ /* 0x000e6e0000002100 */
[----:B------:R-:W2:Y:S01]  /*0020*/  S2UR UR4, SR_CgaCtaId ;  /* 0x00000000000479c3 */ /* 0x000ea20000008800 */
[----:B------:R-:W-:Y:S01]  /*0030*/  UMOV UR40, 0x400 ;  /* 0x0000040000287882 */ /* 0x000fe20000000000 */
[----:B------:R-:W-:Y:S01]  /*0040*/  ULDC UR6, c[0x0][0xc] ;  /* 0x0000030000067ab9 */ /* 0x000fe20000000800 */
[----:B------:R-:W-:Y:S01]  /*0050*/  ULDC.64 UR42, c[0x0][0x250] ;  /* 0x00009400002a7ab9 */ /* 0x000fe20000000a00 */
[----:B------:R-:W-:Y:S01]  /*0060*/  UMOV UR59, URZ ;  /* 0x0000003f003b7c82 */ /* 0x000fe20008000000 */
[----:B------:R-:W-:Y:S03]  /*0070*/  BSSY B0, `(.L_x_0) ;  /* 0x000001e000007945 */ /* 0x000fe60003800000 */
[----:B------:R-:W3:Y:S08]  /*0080*/  LDC R6, c[0x0][0x228] ;  /* 0x00008a00ff067b82 */ /* 0x000ef00000000800 */
[----:B------:R-:W4:Y:S08]  /*0090*/  LDC R13, c[0x0][0x230] ;  /* 0x00008c00ff0d7b82 */ /* 0x000f300000000800 */
[----:B------:R-:W-:Y:S01]  /*00a0*/  S2UR UR57, SR_CTAID.Y ;  /* 0x00000000003979c3 */ /* 0x000fe20000002600 */
[----:B--2---:R-:W-:-:S03]  /*00b0*/  ULEA UR40, UR4, UR40, 0x18 ;  /* 0x0000002804287291 */ /* 0x004fc6000f8ec03f */
[----:B------:R-:W-:Y:S01]  /*00c0*/  ULDC UR4, c[0x0][0x10] ;  /* 0x0000040000047ab9 */ /* 0x000fe20000000800 */
[----:B-1----:R-:W-:-:S03]  /*00d0*/  LOP3.LUT R2, R0, 0x7f, RZ, 0xc0, !PT ;  /* 0x0000007f00027812 */ /* 0x002fc600078ec0ff */
[----:B------:R-:W1:Y:S01]  /*00e0*/  S2UR UR5, SR_CTAID.Z ;  /* 0x00000000000579c3 */ /* 0x000e620000002700 */
[----:B---3--:R-:W-:Y:S01]  /*00f0*/  VIADD R6, R6, 0xffffffff ;  /* 0xffffffff06067836 */ /* 0x008fe20000000000 */
[C---:B------:R-:W-:Y:S02]  /*0100*/  ISETP.GE.U32.AND P0, PT, R2.reuse, 0x20, PT ;  /* 0x000000200200780c */ /* 0x040fe40003f06070 */
[C---:B------:R-:W-:Y:S02]  /*0110*/  ISETP.NE.U32.AND P2, PT, R2.reuse, RZ, PT ;  /* 0x000000ff0200720c */ /* 0x040fe40003f45070 */
[----:B------:R-:W-:Y:S02]  /*0120*/  LEA R12, R2, UR40, 0x2 ;  /* 0x00000028020c7c11 */ /* 0x000fe4000f8e10ff */
[----:B------:R-:W2:Y:S01]  /*0130*/  S2UR UR58, SR_CTAID.X ;  /* 0x00000000003a79c3 */ /* 0x000ea20000002500 */
[----:B----4-:R-:W-:-:S06]  /*0140*/  VIADD R9, R13, 0xffffffff ;  /* 0xffffffff0d097836 */ /* 0x010fcc0000000000 */
[----:B------:R3:W-:Y:S01]  /*0150*/  @!P0 STS [R12], RZ ;  /* 0x000000ff0c008388 */ /* 0x0007e20000000800 */
[----:B------:R-:W-:-:S03]  /*0160*/  NOP ;  /* 0x0000000000007918 */ /* 0x000fc60000000000 */
[----:B------:R3:W-:Y:S01]  /*0170*/  @!P2 STS [UR40+0x24], R6 ;  /* 0x00002406ff00a988 */ /* 0x0007e20008000828 */
[----:B-1----:R-:W-:-:S03]  /*0180*/  UIMAD UR4, UR5, UR4, UR57 ;  /* 0x00000004050472a4 */ /* 0x002fc6000f8e0239 */
[----:B------:R3:W-:Y:S01]  /*0190*/  @!P2 STS [UR40+0x20], R9 ;  /* 0x00002009ff00a988 */ /* 0x0007e20008000828 */
[----:B--2---:R-:W-:-:S04]  /*01a0*/  UIMAD UR4, UR4, UR6, UR58 ;  /* 0x00000006040472a4 */ /* 0x004fc8000f8e023a */
[----:B------:R-:W-:-:S04]  /*01b0*/  UIMAD UR8, UR4, 0x180, URZ ;  /* 0x00000180040878a4 */ /* 0x000fc8000f8e023f */
[----:B------:R-:W-:-:S04]  /*01c0*/  UIADD3 UR4, UP0, UR8, UR42, URZ ;  /* 0x0000002a08047290 */ /* 0x000fc8000ff1e03f */
[----:B------:R-:W-:Y:S01]  /*01d0*/  ULEA.HI.X.SX32 UR5, UR8, UR43, 0x1, UP0 ;  /* 0x0000002b08057291 */ /* 0x000fe200080f0e3f */
[----:B---3--:R-:W-:Y:S11]  /*01e0*/  @P2 BRA `(.L_x_1) ;  /* 0x0000000000182947 */ /* 0x008ff60003800000 */
[----:B------:R-:W1:Y:S01]  /*01f0*/  LDS R3, [UR40+0x8] ;  /* 0x00000828ff037984 */ /* 0x000e620008000800 */
[----:B------:R-:W2:Y:S01]  /*0200*/  LDC.64 R10, c[0x0][0x210] ;  /* 0x00008400ff0a7b82 */ /* 0x000ea20000000a00 */
[----:B------:R-:W-:Y:S02]  /*0210*/  IMAD.MOV.U32 R4, RZ, RZ, 0x70 ;  /* 0x00000070ff047424 */ /* 0x000fe400078e00ff */
[----:B--2---:R2:W-:Y:S03]  /*0220*/  STS.64 [UR40], R10 ;  /* 0x0000000aff007988 */ /* 0x0045e60008000a28 */
[----:B-1----:R-:W-:-:S05]  /*0230*/  LOP3.LUT R3, R3, 0x10, R4, 0xd8, !PT ;  /* 0x0000001003037812 */ /* 0x002fca00078ed804 */
[----:B------:R2:W-:Y:S02]  /*0240*/  STS [UR40+0x8], R3 ;  /* 0x00000803ff007988 */ /* 0x0005e40008000828 */
.L_x_1:
[----:B------:R-:W-:Y:S05]  /*0250*/  BSYNC B0 ;  /* 0x0000000000007941 */ /* 0x000fea0003800000 */
.L_x_0:
[----:B------:R-:W-:Y:S04]  /*0260*/  BSSY B0, `(.L_x_2) ;  /* 0x000000a000007945 */ /* 0x000fe80003800000 */
[----:B------:R-:W-:Y:S05]  /*0270*/  @P2 BRA `(.L_x_3) ;  /* 0x0000000000202947 */ /* 0x000fea0003800000 */
[----:B--2---:R-:W1:Y:S01]  /*0280*/  LDS R3, [UR40+0x34] ;  /* 0x00003428ff037984 */ /* 0x004e620008000800 */
[----:B------:R-:W-:Y:S02]  /*0290*/  IMAD.MOV.U32 R4, RZ, RZ, 0x3f000000 ;  /* 0x3f000000ff047424 */ /* 0x000fe400078e00ff */
[----:B------:R-:W-:Y:S01]  /*02a0*/  @!P2 IMAD.MOV.U32 R5, RZ, RZ, 0xff ;  /* 0x000000ffff05a424 */ /* 0x000fe200078e00ff */
[----:B------:R-:W2:Y:S02]  /*02b0*/  @!P2 LDS R8, [UR40+0x38] ;  /* 0x00003828ff08a984 */ /* 0x000ea40008000800 */
[----:B-1----:R-:W-:Y:S02]  /*02c0*/  LOP3.LUT R3, R3, 0xff000000, R4, 0xb8, !PT ;  /* 0xff00000003037812 */ /* 0x002fe400078eb804 */
[----:B--2---:R-:W-:-:S03]  /*02d0*/  @!P2 LOP3.LUT R4, R8, 0xff, R5, 0xb8, !PT ;  /* 0x000000ff0804a812 */ /* 0x004fc600078eb805 */
[----:B------:R1:W-:Y:S04]  /*02e0*/  STS [UR40+0x34], R3 ;  /* 0x00003403ff007988 */ /* 0x0003e80008000828 */
[----:B------:R1:W-:Y:S02]  /*02f0*/  @!P2 STS [UR40+0x38], R4 ;  /* 0x00003804ff00a988 */ /* 0x0003e40008000828 */
.L_x_3:
[----:B------:R-:W-:Y:S05]  /*0300*/  BSYNC B0 ;  /* 0x0000000000007941 */ /* 0x000fea0003800000 */
.L_x_2:
[----:B------:R-:W-:Y:S04]  /*0310*/  BSSY B0, `(.L_x_4) ;  /* 0x000000e000007945 */ /* 0x000fe80003800000 */
[----:B------:R-:W-:Y:S05]  /*0320*/  @P2 BRA `(.L_x_5) ;  /* 0x0000000000302947 */ /* 0x000fea0003800000 */
[----:B-1----:R-:W1:Y:S01]  /*0330*/  LDS R4, [UR40+0x34] ;  /* 0x00003428ff047984 */ /* 0x002e620008000800 */
[----:B--2---:R-:W2:Y:S03]  /*0340*/  LDC.64 R10, c[0x0][0x238] ;  /* 0x00008e00ff0a7b82 */ /* 0x004ea60000000a00 */
[----:B------:R-:W3:Y:S01]  /*0350*/  LDS R3, [UR40+0x1c] ;  /* 0x00001c28ff037984 */ /* 0x000ee20008000800 */
[C---:B--2---:R-:W-:Y:S01]  /*0360*/  SHF.L.U64.HI R8, R10.reuse, 0x1, R11 ;  /* 0x000000010a087819 */ /* 0x044fe2000001020b */
[----:B------:R-:W-:-:S03]  /*0370*/  IMAD.SHL.U32 R5, R10, 0x2, RZ ;  /* 0x000000020a057824 */ /* 0x000fc600078e00ff */
[--C-:B------:R-:W-:Y:S02]  /*0380*/  SHF.R.U32.HI R10, RZ, 0x4, R8.reuse ;  /* 0x00000004ff0a7819 */ /* 0x100fe40000011608 */
[----:B------:R-:W-:-:S05]  /*0390*/  SHF.R.U64 R5, R5, 0x4, R8 ;  /* 0x0000000405057819 */ /* 0x000fca0000001208 */
[----:B------:R4:W-:Y:S01]  /*03a0*/  STS [UR40+0xc], R5 ;  /* 0x00000c05ff007988 */ /* 0x0009e20008000828 */
[----:B-1----:R-:W-:Y:S02]  /*03b0*/  LOP3.LUT R4, R4, 0x7, RZ, 0xb8, !PT ;  /* 0x0000000704047812 */ /* 0x002fe400078eb8ff */
[----:B---3--:R-:W-:-:S03]  /*03c0*/  LOP3.LUT R3, R3, 0xf, R10, 0xb8, !PT ;  /* 0x0000000f03037812 */ /* 0x008fc600078eb80a */
[----:B------:R4:W-:Y:S04]  /*03d0*/  STS [UR40+0x34], R4 ;  /* 0x00003404ff007988 */ /* 0x0009e80008000828 */
[----:B------:R4:W-:Y:S02]  /*03e0*/  STS [UR40+0x1c], R3 ;  /* 0x00001c03ff007988 */ /* 0x0009e40008000828 */
.L_x_5:
[----:B------:R-:W-:Y:S05]  /*03f0*/  BSYNC B0 ;  /* 0x0000000000007941 */ /* 0x000fea0003800000 */
.L_x_4:
[----:B------:R-:W-:Y:S04]  /*0400*/  BSSY B1, `(.L_x_6) ;  /* 0x000001a000017945 */ /* 0x000fe80003800000 */
[----:B------:R-:W-:Y:S04]  /*0410*/  BSSY B0, `(.L_x_7) ;  /* 0x0000015000007945 */ /* 0x000fe80003800000 */
[----:B------:R-:W-:Y:S05]  /*0420*/  @P2 BRA `(.L_x_8) ;  /* 0x0000000000202947 */ /* 0x000fea0003800000 */
[----:B-12-4-:R-:W1:Y:S02]  /*0430*/  LDS R3, [UR40+0x34] ;  /* 0x00003428ff037984 */ /* 0x016e640008000800 */
[----:B-1----:R-:W-:-:S05]  /*0440*/  LOP3.LUT R3, R3, 0x38, RZ, 0xb8, !PT ;  /* 0x0000003803037812 */ /* 0x002fca00078eb8ff */
[----:B------:R1:W-:Y:S01]  /*0450*/  STS [UR40+0x34], R3 ;  /* 0x00003403ff007988 */ /* 0x0003e20008000828 */
[----:B------:R-:W-:Y:S05]  /*0460*/  @P2 BRA `(.L_x_9) ;  /* 0x0000000000202947 */ /* 0x000fea0003800000 */
[----:B-1----:R-:W1:Y:S01]  /*0470*/  LDS R3, [UR40+0x8] ;  /* 0x00000828ff037984 */ /* 0x002e620008000800 */
[----:B------:R-:W-:-:S05]  /*0480*/  IMAD.MOV.U32 R4, RZ, RZ, 0x780 ;  /* 0x00000780ff047424 */ /* 0x000fca00078e00ff */
[----:B-1----:R-:W-:-:S05]  /*0490*/  LOP3.LUT R3, R3, 0x500, R4, 0xd8, !PT ;  /* 0x0000050003037812 */ /* 0x002fca00078ed804 */
[----:B------:R3:W-:Y:S02]  /*04a0*/  STS [UR40+0x8], R3 ;  /* 0x00000803ff007988 */ /* 0x0007e40008000828 */
.L_x_8:
[----:B------:R-:W-:Y:S05]  /*04b0*/  @P2 BRA `(.L_x_10) ;  /* 0x0000000000282947 */ /* 0x000fea0003800000 */
[----:B-1234-:R-:W1:Y:S02]  /*04c0*/  LDS R3, [UR40+0x8] ;  /* 0x00000828ff037984 */ /* 0x01ee640008000800 */
[----:B-1----:R-:W-:-:S05]  /*04d0*/  LOP3.LUT R3, R3, 0x1800, RZ, 0xb8, !PT ;  /* 0x0000180003037812 */ /* 0x002fca00078eb8ff */
[----:B------:R2:W-:Y:S02]  /*04e0*/  STS [UR40+0x8], R3 ;  /* 0x00000803ff007988 */ /* 0x0005e40008000828 */
.L_x_9:
[----:B------:R-:W-:Y:S05]  /*04f0*/  @P2 BREAK B0 ;  /* 0x0000000000002942 */ /* 0x000fea0003800000 */
[----:B------:R-:W-:Y:S05]  /*0500*/  @P2 BRA `(.L_x_11) ;  /* 0x0000000000242947 */ /* 0x000fea0003800000 */
[----:B------:R-:W3:Y:S01]  /*0510*/  LDS R4, [UR40+0x8] ;  /* 0x00000828ff047984 */ /* 0x000ee20008000800 */
[----:B-12---:R-:W-:-:S05]  /*0520*/  IMAD.MOV.U32 R3, RZ, RZ, 0x6000 ;  /* 0x00006000ff037424 */ /* 0x006fca00078e00ff */
[----:B---3--:R-:W-:-:S04]  /*0530*/  LOP3.LUT R3, R4, 0x6000, R3, 0xd8, !PT ;  /* 0x0000600004037812 */ /* 0x008fc800078ed803 */
[----:B------:R-:W-:-:S05]  /*0540*/  LOP3.LUT R3, R3, 0x400000, RZ, 0xb8, !PT ;  /* 0x0040000003037812 */ /* 0x000fca00078eb8ff */
[----:B------:R5:W-:Y:S02]  /*0550*/  STS [UR40+0x8], R3 ;  /* 0x00000803ff007988 */ /* 0x000be40008000828 */
.L_x_10:
[----:B------:R-:W-:Y:S05]  /*0560*/  BSYNC B0 ;  /* 0x0000000000007941 */ /* 0x000fea0003800000 */
.L_x_7:
[----:B-12345:R-:W1:Y:S02]  /*0570*/  @!P2 LDS R3, [UR40+0x8] ;  /* 0x00000828ff03a984 */ /* 0x03ee640008000800 */
[----:B-1----:R-:W-:-:S05]  /*0580*/  @!P2 LOP3.LUT R3, R3, 0x8000, RZ, 0xb8, !PT ;  /* 0x000080000303a812 */ /* 0x002fca00078eb8ff */
[----:B------:R3:W-:Y:S02]  /*0590*/  @!P2 STS [UR40+0x8], R3 ;  /* 0x00000803ff00a988 */ /* 0x0007e40008000828 */
.L_x_11:
[----:B------:R-:W-:Y:S05]  /*05a0*/  BSYNC B1 ;  /* 0x0000000000017941 */ /* 0x000fea0003800000 */
.L_x_6:
[----:B------:R-:W-:Y:S05]  /*05b0*/  WARPSYNC.ALL ;  /* 0x0000000000007948 */ /* 0x000fea0003800000 */
[----:B------:R-:W-:Y:S05]  /*05c0*/  @P0 BRA `(.L_x_12) ;  /* 0x0000000000280947 */ /* 0x000fea0003800000 */
[----:B-123--:R-:W1:Y:S01]  /*05d0*/  S2R R3, SR_LANEID ;  /* 0x0000000000037919 */ /* 0x00ee620000000000 */
[----:B------:R-:W-:Y:S05]  /*05e0*/  WARPSYNC.ALL ;  /* 0x0000000000007948 */ /* 0x000fea0003800000 */
[----:B-1----:R-:W-:-:S05]  /*05f0*/  IMAD.SHL.U32 R3, R3, 0x4, RZ ;  /* 0x0000000403037824 */ /* 0x002fca00078e00ff */
[----:B------:R-:W1:Y:S01]  /*0600*/  LDS R7, [R3+UR40] ;  /* 0x0000002803077984 */ /* 0x000e620008000800 */
[----:B------:R-:W-:-:S05]  /*0610*/  IADD3 R4, P1, R3, UR4, RZ ;  /* 0x0000000403047c10 */ /* 0x000fca000ff3e0ff */
[----:B------:R-:W-:-:S05]  /*0620*/  IMAD.X R5, RZ, RZ, UR5, P1 ;  /* 0x00000005ff057e24 */ /* 0x000fca00088e06ff */
[----:B-1----:R4:W5:Y:S01]  /*0630*/  ATOMG.E.EXCH.STRONG.GPU PT, RZ, [R4], R7 ;  /* 0x0000000704ff73a8 */ /* 0x00296200041ee100 */
[----:B------:R-:W-:-:S04]  /*0640*/  DEPBAR {5,4,3,2,1,0} ;  /* 0x0000003f0000791a */ /* 0x000fc80000000000 */
[----:B------:R4:W-:Y:S01]  /*0650*/  UTMACCTL.IV [UR4] ;  /* 0x00000000040079b9 */ /* 0x0009e20008000000 */
[----:B------:R-:W-:Y:S01]  /*0660*/  NOP ;  /* 0x0000000000007918 */ /* 0x000fe20000000000 */
.L_x_12:
[----:B------:R-:W-:Y:S05]  /*0670*/  @P0 BRA `(.L_x_13) ;  /* 0x00000000000c0947 */ /* 0x000fea0003800000 */
[----:B------:R0:W-:Y:S01]  /*0680*/  UTMACMDFLUSH ;  /* 0x00000000000079b7 */ /* 0x0001e20000000000 */
[----:B------:R-:W-:Y:S05]  /*0690*/  @P0 BRA `(.L_x_13) ;  /* 0x0000000000040947 */ /* 0x000fea0003800000 */
[----:B------:R-:W-:-:S04]  /*06a0*/  DEPBAR.LE SB0, 0x0 ;  /* 0x000080000000791a */ /* 0x000fc80000000000 */
.L_x_13:
[----:B------:R-:W-:Y:S05]  /*06b0*/  WARPSYNC.ALL ;  /* 0x0000000000007948 */ /* 0x000fea0003800000 */
[----:B-----5:R-:W-:Y:S06]  /*06c0*/  BAR.SYNC.DEFER_BLOCKING 0x0 ;  /* 0x0000000000007b1d */ /* 0x020fec0000010000 */
[----:B------:R-:W-:Y:S02]  /*06d0*/  BSSY B1, `(.L_x_14) ;  /* 0x000000b000017945 */ /* 0x000fe40003800000 */
[----:B------:R-:W-:Y:S06]  /*06e0*/  BAR.SYNC.DEFER_BLOCKING 0x0 ;  /* 0x0000000000007b1d */ /* 0x000fec0000010000 */
[----:B------:R5:W-:Y:S01]  /*06f0*/  @!P0 STS [R12], RZ ;  /* 0x000000ff0c008388 */ /* 0x000be20000000800 */
[----:B------:R-:W-:Y:S01]  /*0700*/  NOP ;  /* 0x0000000000007918 */ /* 0x000fe20000000000 */
[----:B------:R-:W-:Y:S05]  /*0710*/  @P2 BRA `(.L_x_15) ;  /* 0x0000000000182947 */ /* 0x000fea0003800000 */
[----:B-123--:R-:W1:Y:S01]  /*0720*/  LDS R3, [UR40+0x8] ;  /* 0x00000828ff037984 */ /* 0x00ee620008000800 */
[----:B------:R-:W2:Y:S01]  /*0730*/  LDC.64 R10, c[0x0][0x218] ;  /* 0x00008600ff0a7b82 */ /* 0x000ea20000000a00 */
[----:B----4-:R-:W-:Y:S02]  /*0740*/  IMAD.MOV.U32 R4, RZ, RZ, 0x70 ;  /* 0x00000070ff047424 */ /* 0x010fe400078e00ff */
[----:B--2---:R2:W-:Y:S03]  /*0750*/  STS.64 [UR40], R10 ;  /* 0x0000000aff007988 */ /* 0x0045e60008000a28 */
[----:B-1----:R-:W-:-:S05]  /*0760*/  LOP3.LUT R3, R3, 0x10, R4, 0xd8, !PT ;  /* 0x0000001003037812 */ /* 0x002fca00078ed804 */
[----:B------:R2:W-:Y:S02]  /*0770*/  STS [UR40+0x8], R3 ;  /* 0x00000803ff007988 */ /* 0x0005e40008000828 */
.L_x_15:
[----:B----4-:R-:W-:Y:S05]  /*0780*/  BSYNC B1 ;  /* 0x0000000000017941 */ /* 0x010fea0003800000 */
.L_x_14:
[----:B------:R-:W-:Y:S04]  /*0790*/  BSSY B2, `(.L_x_16) ;  /* 0x000000f000027945 */ /* 0x000fe80003800000 */
[----:B------:R-:W-:Y:S04]  /*07a0*/  BSSY B1, `(.L_x_17) ;  /* 0x000000c000017945 */ /* 0x000fe80003800000 */
[----:B------:R-:W-:Y:S05]  /*07b0*/  @P2 BRA `(.L_x_18) ;  /* 0x0000000000282947 */ /* 0x000fea0003800000 */
[----:B-123--:R-:W1:Y:S01]  /*07c0*/  LDS R3, [UR40+0x34] ;  /* 0x00003428ff037984 */ /* 0x00ee620008000800 */
[----:B------:R-:W-:Y:S01]  /*07d0*/  IMAD.MOV.U32 R4, RZ, RZ, 0x3f000000 ;  /* 0x3f000000ff047424 */ /* 0x000fe200078e00ff */
[----:B------:R-:W-:Y:S05]  /*07e0*/  @P2 BREAK B1 ;  /* 0x0000000000012942 */ /* 0x000fea0003800000 */
[----:B-1----:R-:W-:-:S05]  /*07f0*/  LOP3.LUT R3, R3, 0xff000000, R4, 0xb8, !PT ;  /* 0xff00000003037812 */ /* 0x002fca00078eb804 */
[----:B------:R1:W-:Y:S01]  /*0800*/  STS [UR40+0x34], R3 ;  /* 0x00003403ff007988 */ /* 0x0003e20008000828 */
[----:B------:R-:W-:Y:S05]  /*0810*/  @P2 BRA `(.L_x_19) ;  /* 0x0000000000182947 */ /* 0x000fea0003800000 */
[----:B------:R-:W2:Y:S01]  /*0820*/  LDS R4, [UR40+0x38] ;  /* 0x00003828ff047984 */ /* 0x000ea20008000800 */
[----:B-1----:R-:W-:-:S05]  /*0830*/  IMAD.MOV.U32 R3, RZ, RZ, 0x3f ;  /* 0x0000003fff037424 */ /* 0x002fca00078e00ff */
[----:B--2---:R-:W-:-:S05]  /*0840*/  LOP3.LUT R3, R4, 0xff, R3, 0xb8, !PT ;  /* 0x000000ff04037812 */ /* 0x004fca00078eb803 */
[----:B------:R4:W-:Y:S02]  /*0850*/  STS [UR40+0x38], R3 ;  /* 0x00003803ff007988 */ /* 0x0009e40008000828 */
.L_x_18:
[----:B------:R-:W-:Y:S05]  /*0860*/  BSYNC B1 ;  /* 0x0000000000017941 */ /* 0x000fea0003800000 */
.L_x_17:
[----:B------:R1:W-:Y:S02]  /*0870*/  @!P2 STS [UR40+0x20], R9 ;  /* 0x00002009ff00a988 */ /* 0x0003e40008000828 */
.L_x_19:
[----:B------:R-:W-:Y:S05]  /*0880*/  BSYNC B2 ;  /* 0x0000000000027941 */ /* 0x000fea0003800000 */
.L_x_16:
[----:B------:R-:W-:Y:S05]  /*0890*/  WARPSYNC.ALL ;  /* 0x0000000000007948 */ /* 0x000fea0003800000 */
[----:B-1234-:R-:W1:Y:S01]  /*08a0*/  LDC R3, c[0x0][0x22c] ;  /* 0x00008b00ff037b82 */ /* 0x01ee620000000800 */
[----:B------:R-:W-:Y:S01]  /*08b0*/  BSSY B2, `(.L_x_20) ;  /* 0x0000010000027945 */ /* 0x000fe20003800000 */
[----:B-1----:R-:W-:-:S05]  /*08c0*/  VIADD R3, R3, 0xffffffff ;  /* 0xffffffff03037836 */ /* 0x002fca0000000000 */
[----:B------:R1:W-:Y:S01]  /*08d0*/  @!P2 STS [UR40+0x24], R3 ;  /* 0x00002403ff00a988 */ /* 0x0003e20008000828 */
[----:B------:R-:W-:Y:S05]  /*08e0*/  @P2 BRA `(.L_x_21) ;  /* 0x0000000000302947 */ /* 0x000fea0003800000 */
[----:B------:R-:W2:Y:S01]  /*08f0*/  LDS R5, [UR40+0x34] ;  /* 0x00003428ff057984 */ /* 0x000ea20008000800 */
[----:B------:R-:W3:Y:S03]  /*0900*/  LDC.64 R10, c[0x0][0x240] ;  /* 0x00009000ff0a7b82 */ /* 0x000ee60000000a00 */
[----:B------:R-:W4:Y:S01]  /*0910*/  LDS R4, [UR40+0x1c] ;  /* 0x00001c28ff047984 */ /* 0x000f220008000800 */
[C---:B---3--:R-:W-:Y:S01]  /*0920*/  SHF.L.U64.HI R8, R10.reuse, 0x1, R11 ;  /* 0x000000010a087819 */ /* 0x048fe2000001020b */
[----:B------:R-:W-:-:S03]  /*0930*/  IMAD.SHL.U32 R7, R10, 0x2, RZ ;  /* 0x000000020a077824 */ /* 0x000fc600078e00ff */
[--C-:B------:R-:W-:Y:S02]  /*0940*/  SHF.R.U32.HI R9, RZ, 0x4, R8.reuse ;  /* 0x00000004ff097819 */ /* 0x100fe40000011608 */
[----:B------:R-:W-:-:S05]  /*0950*/  SHF.R.U64 R7, R7, 0x4, R8 ;  /* 0x0000000407077819 */ /* 0x000fca0000001208 */
[----:B------:R3:W-:Y:S01]  /*0960*/  STS [UR40+0xc], R7 ;  /* 0x00000c07ff007988 */ /* 0x0007e20008000828 */
[----:B--2---:R-:W-:Y:S02]  /*0970*/  LOP3.LUT R5, R5, 0x7, RZ, 0xb8, !PT ;  /* 0x0000000705057812 */ /* 0x004fe400078eb8ff */
[----:B----4-:R-:W-:-:S03]  /*0980*/  LOP3.LUT R4, R4, 0xf, R9, 0xb8, !PT ;  /* 0x0000000f04047812 */ /* 0x010fc600078eb809 */
[----:B------:R3:W-:Y:S04]  /*0990*/  STS [UR40+0x34], R5 ;  /* 0x00003405ff007988 */ /* 0x0007e80008000828 */
[----:B------:R3:W-:Y:S02]  /*09a0*/  STS [UR40+0x1c], R4 ;  /* 0x00001c04ff007988 */ /* 0x0007e40008000828 */
.L_x_21:
[----:B------:R-:W-:Y:S05]  /*09b0*/  BSYNC B2 ;  /* 0x0000000000027941 */ /* 0x000fea0003800000 */
.L_x_20:
[----:B------:R-:W-:Y:S04]  /*09c0*/  BSSY B3, `(.L_x_22) ;  /* 0x000001a000037945 */ /* 0x000fe80003800000 */
[----:B------:R-:W-:Y:S04]  /*09d0*/  BSSY B2, `(.L_x_23) ;  /* 0x0000015000027945 */ /* 0x000fe80003800000 */
[----:B------:R-:W-:Y:S05]  /*09e0*/  @P2 BRA `(.L_x_24) ;  /* 0x0000000000202947 */ /* 0x000fea0003800000 */
[----:B---3--:R-:W2:Y:S02]  /*09f0*/  LDS R4, [UR40+0x34] ;  /* 0x00003428ff047984 */ /* 0x008ea40008000800 */
[----:B--2---:R-:W-:-:S05]  /*0a00*/  LOP3.LUT R4, R4, 0x38, RZ, 0xb8, !PT ;  /* 0x0000003804047812 */ /* 0x004fca00078eb8ff */
[----:B------:R2:W-:Y:S01]  /*0a10*/  STS [UR40+0x34], R4 ;  /* 0x00003404ff007988 */ /* 0x0005e20008000828 */
[----:B------:R-:W-:Y:S05]  /*0a20*/  @P2 BRA `(.L_x_25) ;  /* 0x0000000000202947 */ /* 0x000fea0003800000 */
[----:B--2---:R-:W2:Y:S01]  /*0a30*/  LDS R4, [UR40+0x8] ;  /* 0x00000828ff047984 */ /* 0x004ea20008000800 */
[----:B------:R-:W-:-:S05]  /*0a40*/  IMAD.MOV.U32 R5, RZ, RZ, 0x780 ;  /* 0x00000780ff057424 */ /* 0x000fca00078e00ff */
[----:B--2---:R-:W-:-:S05]  /*0a50*/  LOP3.LUT R4, R4, 0x500, R5, 0xd8, !PT ;  /* 0x0000050004047812 */ /* 0x004fca00078ed805 */
[----:B------:R2:W-:Y:S02]  /*0a60*/  STS [UR40+0x8], R4 ;  /* 0x00000804ff007988 */ /* 0x0005e40008000828 */
.L_x_24:
[----:B------:R-:W-:Y:S05]  /*0a70*/  @P2 BRA `(.L_x_26) ;  /* 0x0000000000282947 */ /* 0x000fea0003800000 */
[----:B--23--:R-:W2:Y:S02]  /*0a80*/  LDS R4, [UR40+0x8] ;  /* 0x00000828ff047984 */ /* 0x00cea40008000800 */
[----:B--2---:R-:W-:-:S05]  /*0a90*/  LOP3.LUT R4, R4, 0x1800, RZ, 0xb8, !PT ;  /* 0x0000180004047812 */ /* 0x004fca00078eb8ff */
[----:B------:R3:W-:Y:S02]  /*0aa0*/  STS [UR40+0x8], R4 ;  /* 0x00000804ff007988 */ /* 0x0007e40008000828 */
.L_x_25:
[----:B------:R-:W-:Y:S05]  /*0ab0*/  @P2 BREAK B2 ;  /* 0x0000000000022942 */ /* 0x000fea0003800000 */
[----:B------:R-:W-:Y:S05]  /*0ac0*/  @P2 BRA `(.L_x_27) ;  /* 0x0000000000242947 */ /* 0x000fea0003800000 */
[----:B--23--:R-:W2:Y:S01]  /*0ad0*/  LDS R4, [UR40+0x8] ;  /* 0x00000828ff047984 */ /* 0x00cea20008000800 */
[----:B------:R-:W-:-:S05]  /*0ae0*/  IMAD.MOV.U32 R5, RZ, RZ, 0x6000 ;  /* 0x00006000ff057424 */ /* 0x000fca00078e00ff */
[----:B--2---:R-:W-:-:S04]  /*0af0*/  LOP3.LUT R4, R4, 0x6000, R5, 0xd8, !PT ;  /* 0x0000600004047812 */ /* 0x004fc800078ed805 */
[----:B------:R-:W-:-:S05]  /*0b00*/  LOP3.LUT R4, R4, 0x400000, RZ, 0xb8, !PT ;  /* 0x0040000004047812 */ /* 0x000fca00078eb8ff */
[----:B------:R4:W-:Y:S02]  /*0b10*/  STS [UR40+0x8], R4 ;  /* 0x00000804ff007988 */ /* 0x0009e40008000828 */
.L_x_26:
[----:B------:R-:W-:Y:S05]  /*0b20*/  BSYNC B2 ;  /* 0x0000000000027941 */ /* 0x000fea0003800000 */
.L_x_23:
[----:B--234-:R-:W2:Y:S02]  /*0b30*/  @!P2 LDS R4, [UR40+0x8] ;  /* 0x00000828ff04a984 */ /* 0x01cea40008000800 */
[----:B--2---:R-:W-:-:S05]  /*0b40*/  @!P2 LOP3.LUT R4, R4, 0x8000, RZ, 0xb8, !PT ;  /* 0x000080000404a812 */ /* 0x004fca00078eb8ff */
[----:B------:R4:W-:Y:S02]  /*0b50*/  @!P2 STS [UR40+0x8], R4 ;  /* 0x00000804ff00a988 */ /* 0x0009e40008000828 */
.L_x_27:
[----:B------:R-:W-:Y:S05]  /*0b60*/  BSYNC B3 ;  /* 0x0000000000037941 */ /* 0x000fea0003800000 */
.L_x_22:
[----:B------:R-:W-:Y:S05]  /*0b70*/  WARPSYNC.ALL ;  /* 0x0000000000007948 */ /* 0x000fea0003800000 */
[----:B------:R-:W-:-:S04]  /*0b80*/  UIADD3 UR7, UR8, 0x80, URZ ;  /* 0x0000008008077890 */ /* 0x000fc8000fffe03f */
[----:B------:R-:W-:-:S04]  /*0b90*/  UIADD3 UR6, UP0, UR7, UR42, URZ ;  /* 0x0000002a07067290 */ /* 0x000fc8000ff1e03f */
[----:B------:R-:W-:Y:S01]  /*0ba0*/  ULEA.HI.X.SX32 UR7, UR7, UR43, 0x1, UP0 ;  /* 0x0000002b07077291 */ /* 0x000fe200080f0e3f */
[----:B------:R-:W-:Y:S11]  /*0bb0*/  @P0 BRA `(.L_x_28) ;  /* 0x0000000000280947 */ /* 0x000ff60003800000 */
[----:B--234-:R-:W2:Y:S01]  /*0bc0*/  S2R R4, SR_LANEID ;  /* 0x0000000000047919 */ /* 0x01cea20000000000 */
[----:B------:R-:W-:Y:S05]  /*0bd0*/  WARPSYNC.ALL ;  /* 0x0000000000007948 */ /* 0x000fea0003800000 */
[----:B--2---:R-:W-:-:S05]  /*0be0*/  IMAD.SHL.U32 R8, R4, 0x4, RZ ;  /* 0x0000000404087824 */ /* 0x004fca00078e00ff */
[----:B------:R-:W2:Y:S01]  /*0bf0*/  LDS R7, [R8+UR40] ;  /* 0x0000002808077984 */ /* 0x000ea20008000800 */
[----:B------:R-:W-:-:S05]  /*0c00*/  IADD3 R4, P1, R8, UR6, RZ ;  /* 0x0000000608047c10 */ /* 0x000fca000ff3e0ff */
[----:B------:R-:W-:-:S05]  /*0c10*/  IMAD.X R5, RZ, RZ, UR7, P1 ;  /* 0x00000007ff057e24 */ /* 0x000fca00088e06ff */
[----:B--2---:R2:W3:Y:S01]  /*0c20*/  ATOMG.E.EXCH.STRONG.GPU PT, RZ, [R4], R7 ;  /* 0x0000000704ff73a8 */ /* 0x0044e200041ee100 */
[----:B------:R-:W-:-:S04]  /*0c30*/  DEPBAR {5,4,3,2,1,0} ;  /* 0x0000003f0000791a */ /* 0x000fc80000000000 */
[----:B------:R2:W-:Y:S01]  /*0c40*/  UTMACCTL.IV [UR6] ;  /* 0x00000000060079b9 */ /* 0x0005e20008000000 */
[----:B------:R-:W-:Y:S01]  /*0c50*/  NOP ;  /* 0x0000000000007918 */ /* 0x000fe20000000000 */
.L_x_28:
[----:B------:R-:W-:Y:S05]  /*0c60*/  @P0 BRA `(.L_x_29) ;  /* 0x00000000000c0947 */ /* 0x000fea0003800000 */
[----:B------:R0:W-:Y:S01]  /*0c70*/  UTMACMDFLUSH ;  /* 0x00000000000079b7 */ /* 0x0001e20000000000 */
[----:B------:R-:W-:Y:S05]  /*0c80*/  @P0 BRA `(.L_x_29) ;  /* 0x0000000000040947 */ /* 0x000fea0003800000 */
[----:B------:R-:W-:-:S04]  /*0c90*/  DEPBAR.LE SB0, 0x0 ;  /* 0x000080000000791a */ /* 0x000fc80000000000 */
.L_x_29:
[----:B------:R-:W-:Y:S05]  /*0ca0*/  WARPSYNC.ALL ;  /* 0x0000000000007948 */ /* 0x000fea0003800000 */
[----:B---3--:R-:W-:Y:S06]  /*0cb0*/  BAR.SYNC.DEFER_BLOCKING 0x0 ;  /* 0x0000000000007b1d */ /* 0x008fec0000010000 */
[----:B------:R-:W-:Y:S02]  /*0cc0*/  BSSY B3, `(.L_x_30) ;  /* 0x000000b000037945 */ /* 0x000fe40003800000 */
[----:B------:R-:W-:Y:S06]  /*0cd0*/  BAR.SYNC.DEFER_BLOCKING 0x0 ;  /* 0x0000000000007b1d */ /* 0x000fec0000010000 */
[----:B------:R3:W-:Y:S01]  /*0ce0*/  @!P0 STS [R12], RZ ;  /* 0x000000ff0c008388 */ /* 0x0007e20000000800 */
[----:B------:R-:W-:Y:S01]  /*0cf0*/  NOP ;  /* 0x0000000000007918 */ /* 0x000fe20000000000 */
[----:B------:R-:W-:Y:S05]  /*0d00*/  @P2 BRA `(.L_x_31) ;  /* 0x0000000000182947 */ /* 0x000fea0003800000 */
[----:B--2-4-:R-:W2:Y:S01]  /*0d10*/  LDS R4, [UR40+0x8] ;  /* 0x00000828ff047984 */ /* 0x014ea20008000800 */
[----:B------:R-:W4:Y:S01]  /*0d20*/  LDC.64 R8, c[0x0][0x220] ;  /* 0x00008800ff087b82 */ /* 0x000f220000000a00 */
[----:B------:R-:W-:Y:S02]  /*0d30*/  IMAD.MOV.U32 R5, RZ, RZ, 0x70 ;  /* 0x00000070ff057424 */ /* 0x000fe400078e00ff */
[----:B----4-:R4:W-:Y:S03]  /*0d40*/  STS.64 [UR40], R8 ;  /* 0x00000008ff007988 */ /* 0x0109e60008000a28 */
[----:B--2---:R-:W-:-:S05]  /*0d50*/  LOP3.LUT R4, R4, 0x10, R5, 0xd8, !PT ;  /* 0x0000001004047812 */ /* 0x004fca00078ed805 */
[----:B------:R4:W-:Y:S02]  /*0d60*/  STS [UR40+0x8], R4 ;  /* 0x00000804ff007988 */ /* 0x0009e40008000828 */
.L_x_31:
[----:B--2---:R-:W-:Y:S05]  /*0d70*/  BSYNC B3 ;  /* 0x0000000000037941 */ /* 0x004fea0003800000 */
.L_x_30:
[----:B------:R-:W-:Y:S04]  /*0d80*/  BSSY B4, `(.L_x_32) ;  /* 0x0000011000047945 */ /* 0x000fe80003800000 */
[----:B------:R-:W-:Y:S04]  /*0d90*/  BSSY B3, `(.L_x_33) ;  /* 0x000000e000037945 */ /* 0x000fe80003800000 */
[----:B------:R-:W-:Y:S05]  /*0da0*/  @P2 BRA `(.L_x_34) ;  /* 0x0000000000242947 */ /* 0x000fea0003800000 */
[----:B----4-:R-:W2:Y:S01]  /*0db0*/  LDS R4, [UR40+0x34] ;  /* 0x00003428ff047984 */ /* 0x010ea20008000800 */
[----:B------:R-:W-:-:S05]  /*0dc0*/  IMAD.MOV.U32 R5, RZ, RZ, 0x3f000000 ;  /* 0x3f000000ff057424 */ /* 0x000fca00078e00ff */
[----:B--2---:R-:W-:-:S05]  /*0dd0*/  LOP3.LUT R4, R4, 0xff000000, R5, 0xb8, !PT ;  /* 0xff00000004047812 */ /* 0x004fca00078eb805 */
[----:B------:R2:W-:Y:S01]  /*0de0*/  STS [UR40+0x34], R4 ;  /* 0x00003404ff007988 */ /* 0x0005e20008000828 */
[----:B------:R-:W-:Y:S05]  /*0df0*/  @P2 BRA `(.L_x_35) ;  /* 0x00000000001c2947 */ /* 0x000fea0003800000 */
[----:B--2---:R-:W2:Y:S01]  /*0e00*/  LDS R4, [UR40+0x38] ;  /* 0x00003828ff047984 */ /* 0x004ea20008000800 */
[----:B------:R-:W-:-:S05]  /*0e10*/  IMAD.MOV.U32 R5, RZ, RZ, 0xff ;  /* 0x000000ffff057424 */ /* 0x000fca00078e00ff */
[----:B--2---:R-:W-:-:S05]  /*0e20*/  LOP3.LUT R4, R4, 0xff, R5, 0xb8, !PT ;  /* 0x000000ff04047812 */ /* 0x004fca00078eb805 */
[----:B------:R2:W-:Y:S02]  /*0e30*/  STS [UR40+0x38], R4 ;  /* 0x00003804ff007988 */ /* 0x0005e40008000828 */
.L_x_34:
[----:B------:R-:W-:Y:S05]  /*0e40*/  @P2 BREAK B3 ;  /* 0x0000000000032942 */ /* 0x000fea0003800000 */
[----:B------:R-:W-:Y:S05]  /*0e50*/  @P2 BRA `(.L_x_36) ;  /* 0x00000000000c2947 */ /* 0x000fea0003800000 */
[----:B------:R1:W-:Y:S02]  /*0e60*/  STS [UR40+0x20], R3 ;  /* 0x00002003ff007988 */ /* 0x0003e40008000828 */
.L_x_35:
[----:B------:R-:W-:Y:S05]  /*0e70*/  BSYNC B3 ;  /* 0x0000000000037941 */ /* 0x000fea0003800000 */
.L_x_33:
[----:B------:R1:W-:Y:S02]  /*0e80*/  @!P2 STS [UR40+0x24], R6 ;  /* 0x00002406ff00a988 */ /* 0x0003e40008000828 */
.L_x_36:
[----:B------:R-:W-:Y:S05]  /*0e90*/  BSYNC B4 ;  /* 0x0000000000047941 */ /* 0x000fea0003800000 */
.L_x_32:
[----:B------:R-:W-:Y:S05]  /*0ea0*/  WARPSYNC.ALL ;  /* 0x0000000000007948 */ /* 0x000fea0003800000 */
[----:B------:R-:W-:Y:S04]  /*0eb0*/  BSSY B4, `(.L_x_37) ;  /* 0x000000e000047945 */ /* 0x000fe80003800000 */
[----:B------:R-:W-:Y:S05]  /*0ec0*/  @P2 BRA `(.L_x_38) ;  /* 0x0000000000302947 */ /* 0x000fea0003800000 */
[----:B--2-4-:R-:W2:Y:S01]  /*0ed0*/  LDS R4, [UR40+0x34] ;  /* 0x00003428ff047984 */ /* 0x014ea20008000800 */
[----:B------:R-:W4:Y:S03]  /*0ee0*/  LDC.64 R8, c[0x0][0x248] ;  /* 0x00009200ff087b82 */ /* 0x000f260000000a00 */
[----:B-1----:R-:W1:Y:S01]  /*0ef0*/  LDS R3, [UR40+0x1c] ;  /* 0x00001c28ff037984 */ /* 0x002e620008000800 */
[C---:B----4-:R-:W-:Y:S01]  /*0f00*/  SHF.L.U64.HI R6, R8.reuse, 0x1, R9 ;  /* 0x0000000108067819 */ /* 0x050fe20000010209 */
[----:B------:R-:W-:-:S03]  /*0f10*/  IMAD.SHL.U32 R5, R8, 0x2, RZ ;  /* 0x0000000208057824 */ /* 0x000fc600078e00ff */
[--C-:B------:R-:W-:Y:S02]  /*0f20*/  SHF.R.U32.HI R8, RZ, 0x4, R6.reuse ;  /* 0x00000004ff087819 */ /* 0x100fe40000011606 */
[----:B------:R-:W-:-:S05]  /*0f30*/  SHF.R.U64 R5, R5, 0x4, R6 ;  /* 0x0000000405057819 */ /* 0x000fca0000001206 */
[----:B------:R4:W-:Y:S01]  /*0f40*/  STS [UR40+0xc], R5 ;  /* 0x00000c05ff007988 */ /* 0x0009e20008000828 */
[----:B--2---:R-:W-:Y:S02]  /*0f50*/  LOP3.LUT R4, R4, 0x7, RZ, 0xb8, !PT ;  /* 0x0000000704047812 */ /* 0x004fe400078eb8ff */
[----:B-1----:R-:W-:-:S03]  /*0f60*/  LOP3.LUT R3, R3, 0xf, R8, 0xb8, !PT ;  /* 0x0000000f03037812 */ /* 0x002fc600078eb808 */
[----:B------:R4:W-:Y:S04]  /*0f70*/  STS [UR40+0x34], R4 ;  /* 0x00003404ff007988 */ /* 0x0009e80008000828 */
[----:B------:R4:W-:Y:S02]  /*0f80*/  STS [UR40+0x1c], R3 ;  /* 0x00001c03ff007988 */ /* 0x0009e40008000828 */
.L_x_38:
[----:B------:R-:W-:Y:S05]  /*0f90*/  BSYNC B4 ;  /* 0x0000000000047941 */ /* 0x000fea0003800000 */
.L_x_37:
[----:B------:R-:W-:Y:S04]  /*0fa0*/  BSSY B4, `(.L_x_39) ;  /* 0x000001a000047945 */ /* 0x000fe80003800000 */
[----:B------:R-:W-:Y:S04]  /*0fb0*/  BSSY B5, `(.L_x_40) ;  /* 0x0000015000057945 */ /* 0x000fe80003800000 */
[----:B------:R-:W-:Y:S05]  /*0fc0*/  @P2 BRA `(.L_x_41) ;  /* 0x0000000000202947 */ /* 0x000fea0003800000 */
[----:B-1--4-:R-:W1:Y:S02]  /*0fd0*/  LDS R3, [UR40+0x34] ;  /* 0x00003428ff037984 */ /* 0x012e640008000800 */
[----:B-1----:R-:W-:-:S05]  /*0fe0*/  LOP3.LUT R3, R3, 0x38, RZ, 0xb8, !PT ;  /* 0x0000003803037812 */ /* 0x002fca00078eb8ff */
[----:B------:R1:W-:Y:S01]  /*0ff0*/  STS [UR40+0x34], R3 ;  /* 0x00003403ff007988 */ /* 0x0003e20008000828 */
[----:B------:R-:W-:Y:S05]  /*1000*/  @P2 BRA `(.L_x_42) ;  /* 0x0000000000202947 */ /* 0x000fea0003800000 */
[----:B-1----:R-:W1:Y:S01]  /*1010*/  LDS R3, [UR40+0x8] ;  /* 0x00000828ff037984 */ /* 0x002e620008000800 */
[----:B--2---:R-:W-:-:S05]  /*1020*/  IMAD.MOV.U32 R4, RZ, RZ, 0x780 ;  /* 0x00000780ff047424 */ /* 0x004fca00078e00ff */
[----:B-1----:R-:W-:-:S05]  /*1030*/  LOP3.LUT R3, R3, 0x500, R4, 0xd8, !PT ;  /* 0x0000050003037812 */ /* 0x002fca00078ed804 */
[----:B------:R1:W-:Y:S02]  /*1040*/  STS [UR40+0x8], R3 ;  /* 0x00000803ff007988 */ /* 0x0003e40008000828 */
.L_x_41:
[----:B------:R-:W-:Y:S05]  /*1050*/  @P2 BRA `(.L_x_43) ;  /* 0x0000000000282947 */ /* 0x000fea0003800000 */
[----:B-1--4-:R-:W1:Y:S02]  /*1060*/  LDS R3, [UR40+0x8] ;  /* 0x00000828ff037984 */ /* 0x012e640008000800 */
[----:B-1----:R-:W-:-:S05]  /*1070*/  LOP3.LUT R3, R3, 0x1800, RZ, 0xb8, !PT ;  /* 0x0000180003037812 */ /* 0x002fca00078eb8ff */
[----:B------:R4:W-:Y:S02]  /*1080*/  STS [UR40+0x8], R3 ;  /* 0x00000803ff007988 */ /* 0x0009e40008000828 */
.L_x_42:
[----:B------:R-:W-:Y:S05]  /*1090*/  @P2 BREAK B5 ;  /* 0x0000000000052942 */ /* 0x000fea0003800000 */
[----:B------:R-:W-:Y:S05]  /*10a0*/  @P2 BRA `(.L_x_44) ;  /* 0x0000000000242947 */ /* 0x000fea0003800000 */
[----:B-1--4-:R-:W1:Y:S01]  /*10b0*/  LDS R3, [UR40+0x8] ;  /* 0x00000828ff037984 */ /* 0x012e620008000800 */
[----:B--2---:R-:W-:-:S05]  /*10c0*/  IMAD.MOV.U32 R4, RZ, RZ, 0x6000 ;  /* 0x00006000ff047424 */ /* 0x004fca00078e00ff */
[----:B-1----:R-:W-:-:S04]  /*10d0*/  LOP3.LUT R3, R3, 0x6000, R4, 0xd8, !PT ;  /* 0x0000600003037812 */ /* 0x002fc800078ed804 */
[----:B------:R-:W-:-:S05]  /*10e0*/  LOP3.LUT R3, R3, 0x400000, RZ, 0xb8, !PT ;  /* 0x0040000003037812 */ /* 0x000fca00078eb8ff */
[----:B------:R1:W-:Y:S02]  /*10f0*/  STS [UR40+0x8], R3 ;  /* 0x00000803ff007988 */ /* 0x0003e40008000828 */
.L_x_43:
[----:B------:R-:W-:Y:S05]  /*1100*/  BSYNC B5 ;  /* 0x0000000000057941 */ /* 0x000fea0003800000 */
.L_x_40:
[----:B-1--4-:R-:W1:Y:S02]  /*1110*/  @!P2 LDS R3, [UR40+0x8] ;  /* 0x00000828ff03a984 */ /* 0x012e640008000800 */
[----:B-1----:R-:W-:-:S05]  /*1120*/  @!P2 LOP3.LUT R3, R3, 0x8000, RZ, 0xb8, !PT ;  /* 0x000080000303a812 */ /* 0x002fca00078eb8ff */
[----:B------:R1:W-:Y:S02]  /*1130*/  @!P2 STS [UR40+0x8], R3 ;  /* 0x00000803ff00a988 */ /* 0x0003e40008000828 */
.L_x_44:
[----:B------:R-:W-:Y:S05]  /*1140*/  BSYNC B4 ;  /* 0x0000000000047941 */ /* 0x000fea0003800000 */
.L_x_39:
[----:B------:R-:W-:Y:S05]  /*1150*/  WARPSYNC.ALL ;  /* 0x0000000000007948 */ /* 0x000fea0003800000 */
[----:B------:R-:W-:Y:S01]  /*1160*/  UIADD3 UR8, UR8, 0x100, URZ ;  /* 0x0000010008087890 */ /* 0x000fe2000fffe03f */
[----:B------:R-:W-:Y:S02]  /*1170*/  ISETP.GE.AND P1, PT, R13, 0x1, PT ;  /* 0x000000010d00780c */ /* 0x000fe40003f26270 */
[----:B------:R-:W-:Y:S02]  /*1180*/  CS2R R120, SRZ ;  /* 0x0000000000787805 */ /* 0x000fe4000001ff00 */
[----:B------:R-:W-:Y:S01]  /*1190*/  CS2R R122, SRZ ;  /* 0x00000000007a7805 */ /* 0x000fe2000001ff00 */
[----:B------:R-:W-:Y:S01]  /*11a0*/  UIADD3 UR56, UP0, UR8, UR42, URZ ;  /* 0x0000002a08387290 */ /* 0x000fe2000ff1e03f */
[----:B------:R-:W-:-:S02]  /*11b0*/  CS2R R124, SRZ ;  /* 0x00000000007c7805 */ /* 0x000fc4000001ff00 */
[----:B------:R-:W-:Y:S02]  /*11c0*/  CS2R R126, SRZ ;  /* 0x00000000007e7805 */ /* 0x000fe4000001ff00 */
[----:B------:R-:W-:Y:S01]  /*11d0*/  CS2R R128, SRZ ;  /* 0x0000000000807805 */ /* 0x000fe2000001ff00 */
[----:B------:R-:W-:Y:S01]  /*11e0*/  ULEA.HI.X.SX32 UR43, UR8, UR43, 0x1, UP0 ;  /* 0x0000002b082b7291 */ /* 0x000fe200080f0e3f */
[----:B------:R-:W-:Y:S02]  /*11f0*/  CS2R R130, SRZ ;  /* 0x0000000000827805 */ /* 0x000fe4000001ff00 */
[----:B------:R-:W-:Y:S02]  /*1200*/  CS2R R132, SRZ ;  /* 0x0000000000847805 */ /* 0x000fe4000001ff00 */
[----:B------:R-:W-:Y:S02]  /*1210*/  CS2R R134, SRZ ;  /* 0x0000000000867805 */ /* 0x000fe4000001ff00 */
[----:B------:R-:W-:-:S02]  /*1220*/  CS2R R136, SRZ ;  /* 0x0000000000887805 */ /* 0x000fc4000001ff00 */
[----:B------:R-:W-:Y:S02]  /*1230*/  CS2R R138, SRZ ;  /* 0x00000000008a7805 */ /* 0x000fe4000001ff00 */
[----:B------:R-:W-:Y:S02]  /*1240*/  CS2R R140, SRZ ;  /* 0x00000000008c7805 */ /* 0x000fe4000001ff00 */
        /* <DEDUP_REMOVED lines=41> */
[----:B------:R-:W-:Y:S01]  /*14e0*/  CS2R R32, SRZ ;  /* 0x0000000000207805 */ /* 0x000fe2000001ff00 */
[----:B------:R-:W-:Y:S01]  /*14f0*/  IMAD.MOV.U32 R34, RZ, RZ, RZ ;  /* 0x000000ffff227224 */ /* 0x000fe200078e00ff */
[----:B------:R-:W-:Y:S06]  /*1500*/  @P0 BRA `(.L_x_45) ;  /* 0x00000000002c0947 */ /* 0x000fec0003800000 */
[----:B-1--4-:R-:W1:Y:S01]  /*1510*/  S2R R3, SR_LANEID ;  /* 0x0000000000037919 */ /* 0x012e620000000000 */
[----:B------:R-:W-:Y:S05]  /*1520*/  WARPSYNC.ALL ;  /* 0x0000000000007948 */ /* 0x000fea0003800000 */
[----:B-1----:R-:W-:-:S05]  /*1530*/  IMAD.SHL.U32 R6, R3, 0x4, RZ ;  /* 0x0000000403067824 */ /* 0x002fca00078e00ff */
[----:B------:R-:W1:Y:S01]  /*1540*/  LDS R3, [R6+UR40] ;  /* 0x0000002806037984 */ /* 0x000e620008000800 */
[----:B--2---:R-:W-:Y:S01]  /*1550*/  IADD3 R4, P3, R6, UR56, RZ ;  /* 0x0000003806047c10 */ /* 0x004fe2000ff7e0ff */
[----:B------:R-:W-:-:S04]  /*1560*/  UMOV UR42, UR56 ;  /* 0x00000038002a7c82 */ /* 0x000fc80008000000 */
[----:B------:R-:W-:-:S05]  /*1570*/  IMAD.X R5, RZ, RZ, UR43, P3 ;  /* 0x0000002bff057e24 */ /* 0x000fca00098e06ff */
[----:B-1----:R1:W2:Y:S01]  /*1580*/  ATOMG.E.EXCH.STRONG.GPU PT, RZ, [R4], R3 ;  /* 0x0000000304ff73a8 */ /* 0x0022a200041ee100 */
[----:B------:R-:W-:-:S04]  /*1590*/  DEPBAR {5,4,3,2,1,0} ;  /* 0x0000003f0000791a */ /* 0x000fc80000000000 */
[----:B------:R1:W-:Y:S01]  /*15a0*/  UTMACCTL.IV [UR42] ;  /* 0x000000002a0079b9 */ /* 0x0003e20008000000 */
[----:B------:R-:W-:Y:S01]  /*15b0*/  NOP ;  /* 0x0000000000007918 */ /* 0x000fe20000000000 */
.L_x_45:
[----:B------:R-:W-:Y:S05]  /*15c0*/  @P0 BRA `(.L_x_46) ;  /* 0x00000000000c0947 */ /* 0x000fea0003800000 */
[----:B------:R0:W-:Y:S01]  /*15d0*/  UTMACMDFLUSH ;  /* 0x00000000000079b7 */ /* 0x0001e20000000000 */
[----:B------:R-:W-:Y:S05]  /*15e0*/  @P0 BRA `(.L_x_46) ;  /* 0x0000000000040947 */ /* 0x000fea0003800000 */
[----:B------:R-:W-:-:S04]  /*15f0*/  DEPBAR.LE SB0, 0x0 ;  /* 0x000080000000791a */ /* 0x000fc80000000000 */
.L_x_46:
[----:B------:R-:W-:Y:S05]  /*1600*/  WARPSYNC.ALL ;  /* 0x0000000000007948 */ /* 0x000fea0003800000 */
[----:B--2---:R-:W-:Y:S01]  /*1610*/  BAR.SYNC.DEFER_BLOCKING 0x0 ;  /* 0x0000000000007b1d */ /* 0x004fe20000010000 */
[----:B------:R-:W-:Y:S01]  /*1620*/  IMAD.MOV.U32 R35, RZ, RZ, RZ ;  /* 0x000000ffff237224 */ /* 0x000fe200078e00ff */
[----:B------:R-:W-:Y:S02]  /*1630*/  CS2R R36, SRZ ;  /* 0x0000000000247805 */ /* 0x000fe4000001ff00 */
[----:B------:R-:W-:Y:S02]  /*1640*/  CS2R R38, SRZ ;  /* 0x0000000000267805 */ /* 0x000fe4000001ff00 */
[----:B------:R-:W-:-:S02]  /*1650*/  CS2R R40, SRZ ;  /* 0x0000000000287805 */ /* 0x000fc4000001ff00 */
[----:B------:R-:W-:Y:S01]  /*1660*/  CS2R R42, SRZ ;  /* 0x00000000002a7805 */ /* 0x000fe2000001ff00 */
[----:B------:R-:W-:Y:S01]  /*1670*/  VOTEU.ALL UP0, P2 ;  /* 0x00000000003f7886 */ /* 0x000fe20001000000 */
[----:B------:R-:W-:Y:S01]  /*1680*/  UMOV UR8, 0x1 ;  /* 0x0000000100087882 */ /* 0x000fe20000000000 */
[----:B------:R-:W-:Y:S01]  /*1690*/  VOTEU.ALL UP1, P2 ;  /* 0x00000000003f7886 */ /* 0x000fe20001020000 */
[----:B------:R-:W-:Y:S01]  /*16a0*/  VOTEU.ALL UP2, P2 ;  /* 0x00000000003f7886 */ /* 0x000fe20001040000 */
[----:B------:R-:W-:Y:S01]  /*16b0*/  VOTEU.ALL UP3, P2 ;  /* 0x00000000003f7886 */ /* 0x000fe20001060000 */
[----:B------:R-:W-:-:S04]  /*16c0*/  @!UP0 UIADD3 UR10, -UR8, 0x100000, URZ ;  /* 0x00100000080a8890 */ /* 0x000fc8000fffe13f */
[----:B------:R-:W-:Y:S02]  /*16d0*/  @!UP0 USHF.L.U32 UR11, UR10, 0xb, URZ ;  /* 0x0000000b0a0b8899 */ /* 0x000fe4000800063f */
[----:B------:R-:W-:Y:S01]  /*16e0*/  @!UP0 USHF.L.U32 UR10, UR10, 0x1, URZ ;  /* 0x000000010a0a8899 */ /* 0x000fe2000800063f */
[----:B------:R-:W-:Y:S01]  /*16f0*/  CS2R R44, SRZ ;  /* 0x00000000002c7805 */ /* 0x000fe2000001ff00 */
        /* <DEDUP_REMOVED lines=12> */
[----:B------:R-:W-:Y:S01]  /*17c0*/  VOTEU.ALL UP0, P2 ;  /* 0x00000000003f7886 */ /* 0x000fe20001000000 */
[----:B------:R-:W-:Y:S02]  /*17d0*/  CS2R R52, SRZ ;  /* 0x0000000000347805 */ /* 0x000fe4000001ff00 */
[----:B------:R-:W-:Y:S01]  /*17e0*/  CS2R R54, SRZ ;  /* 0x0000000000367805 */ /* 0x000fe2000001ff00 */
[----:B------:R-:W2:Y:S02]  /*17f0*/  FENCE.VIEW.ASYNC.S ;  /* 0x00000000000073c6 */ /* 0x000ea40000000000 */
[----:B--2---:R2:W4:Y:S02]  /*1800*/  @!UP0 SYNCS.EXCH.64 URZ, [UR40+0x50000], UR10 ;  /* 0x0500000a283f85b2 */ /* 0x0045240008000100 */
[----:B----4-:R-:W-:Y:S01]  /*1810*/  BAR.SYNC.DEFER_BLOCKING 0x0 ;  /* 0x0000000000007b1d */ /* 0x010fe20000010000 */
[----:B--2---:R-:W-:-:S05]  /*1820*/  USHF.L.U32 UR11, UR58, 0x8, URZ ;  /* 0x000000083a0b7899 */ /* 0x004fca000800063f */
[----:B------:R-:W2:Y:S02]  /*1830*/  @!UP1 SYNCS.EXCH.64 URZ, [UR40+0x50008], UR12 ;  /* 0x0500080c283f95b2 */ /* 0x000ea40008000100 */
[----:B--2---:R-:W-:Y:S06]  /*1840*/  BAR.SYNC.DEFER_BLOCKING 0x0 ;  /* 0x0000000000007b1d */ /* 0x004fec0000010000 */
[----:B------:R2:W4:Y:S02]  /*1850*/  @!UP2 SYNCS.EXCH.64 URZ, [UR40+0x50010], UR14 ;  /* 0x0500100e283fa5b2 */ /* 0x0005240008000100 */
[----:B----4-:R-:W-:Y:S01]  /*1860*/  BAR.SYNC.DEFER_BLOCKING 0x0 ;  /* 0x0000000000007b1d */ /* 0x010fe20000010000 */
[----:B--2---:R-:W-:-:S05]  /*1870*/  USHF.L.U32 UR15, UR57, 0x6, URZ ;  /* 0x00000006390f7899 */ /* 0x004fca000800063f */
[----:B------:R2:W4:Y:S01]  /*1880*/  @!UP3 SYNCS.EXCH.64 URZ, [UR40+0x50018], UR8 ;  /* 0x05001808283fb5b2 */ /* 0x0005220008000100 */
[----:B------:R-:W-:Y:S06]  /*1890*/  @!P1 BRA `(.L_x_47) ;  /* 0x0000000c00289947 */ /* 0x000fec0003800000 */
[----:B-1----:R-:W-:Y:S02]  /*18a0*/  SHF.R.U32.HI R3, RZ, 0x5, R0 ;  /* 0x00000005ff037819 */ /* 0x002fe40000011600 */
[----:B------:R-:W-:Y:S02]  /*18b0*/  CS2R R120, SRZ ;  /* 0x0000000000787805 */ /* 0x000fe4000001ff00 */
[----:B------:R-:W-:Y:S02]  /*18c0*/  CS2R R122, SRZ ;  /* 0x00000000007a7805 */ /* 0x000fe4000001ff00 */
[----:B------:R-:W-:Y:S02]  /*18d0*/  CS2R R124, SRZ ;  /* 0x00000000007c7805 */ /* 0x000fe4000001ff00 */
[----:B------:R-:W-:Y:S02]  /*18e0*/  R2UR UR60, R3 ;  /* 0x00000000033c72ca */ /* 0x000fe400000e0000 */
        /* <DEDUP_REMOVED lines=60> */
[----:B------:R-:W-:Y:S01]  /*1cb0*/  CS2R R54, SRZ ;  /* 0x0000000000367805 */ /* 0x000fe2000001ff00 */
[----:B------:R-:W-:Y:S01]  /*1cc0*/  UMOV UR42, URZ ;  /* 0x0000003f002a7c82 */ /* 0x000fe20008000000 */
[----:B------:R-:W-:-:S05]  /*1cd0*/  UMOV UR41, URZ ;  /* 0x0000003f00297c82 */ /* 0x000fca0008000000 */
.L_x_49:
[----:B----4-:R-:W-:Y:S01]  /*1ce0*/  BAR.SYNC.DEFER_BLOCKING 0x0 ;  /* 0x0000000000007b1d */ /* 0x010fe20000010000 */
[----:B------:R-:W-:Y:S01]  /*1cf0*/  ULEA UR22, UR42, UR40, 0x3 ;  /* 0x000000282a167291 */ /* 0x000fe2000f8e183f */
[----:B------:R-:W-:Y:S01]  /*1d00*/  @!P2 IMAD.MOV.U32 R4, RZ, RZ, 0x14000 ;  /* 0x00014000ff04a424 */ /* 0x000fe200078e00ff */
[----:B------:R-:W-:Y:S01]  /*1d10*/  ELECT P0, URZ, PT ;  /* 0x00000000003f782f */ /* 0x000fe20003800000 */
[----:B------:R-:W-:Y:S01]  /*1d20*/  IMAD.U32 R3, RZ, RZ, UR59 ;  /* 0x0000003bff037e24 */ /* 0x000fe2000f8e00ff */
[----:B--2---:R-:W-:Y:S02]  /*1d30*/  ULEA UR8, UR42, UR40, 0xe ;  /* 0x000000282a087291 */ /* 0x004fe4000f8e703f */
[----:B------:R-:W-:Y:S01]  /*1d40*/  ISETP.LT.U32.AND P0, PT, R2, 0x40, P0 ;  /* 0x000000400200780c */ /* 0x000fe20000701070 */
[----:B------:R-:W-:Y:S01]  /*1d50*/  ULEA UR20, UR42, UR40, 0x10 ;  /* 0x000000282a147291 */ /* 0x000fe2000f8e803f */
[----:B------:R-:W-:Y:S01]  /*1d60*/  SHF.L.U32 R3, R3, 0x1f, RZ ;  /* 0x0000001f03037819 */ /* 0x000fe200000006ff */
[----:B------:R-:W-:-:S02]  /*1d70*/  ULOP3.LUT UR12, UR60, 0x1, URZ, 0xc0, !UPT ;  /* 0x000000013c0c7892 */ /* 0x000fc4000f8ec03f */
[----:B------:R-:W-:Y:S02]  /*1d80*/  UIADD3 UR21, UR8, 0x40000, URZ ;  /* 0x0004000008157890 */ /* 0x000fe4000fffe03f */
[----:B------:R-:W-:Y:S02]  /*1d90*/  ULEA UR8, UR12, UR20, 0xf ;  /* 0x000000140c087291 */ /* 0x000fe4000f8e783f */
[----:B------:R-:W-:Y:S01]  /*1da0*/  ULEA UR10, UR12, UR41, 0x6 ;  /* 0x000000290c0a7291 */ /* 0x000fe2000f8e303f */
[----:B------:R-:W-:-:S03]  /*1db0*/  ELECT P1, URZ, PT ;  /* 0x00000000003f782f */ /* 0x000fc60003820000 */
[----:B------:R-:W-:Y:S01]  /*1dc0*/  VOTEU.ANY UP0, P0 ;  /* 0x00000000003f7886 */ /* 0x000fe20000000100 */
[----:B------:R-:W-:Y:S01]  /*1dd0*/  VOTEU.ANY UP2, P0 ;  /* 0x00000000003f7886 */ /* 0x000fe20000040100 */
[----:B------:R-:W-:Y:S01]  /*1de0*/  ISETP.LT.U32.AND P1, PT, R2, 0x40, P1 ;  /* 0x000000400200780c */ /* 0x000fe20000f21070 */
[----:B------:R-:W-:Y:S01]  /*1df0*/  ULEA UR12, UR12, UR21, 0xd ;  /* 0x000000150c0c7291 */ /* 0x000fe2000f8e683f */
[----:B------:R1:W-:Y:S01]  /*1e00*/  @!P2 SYNCS.ARRIVE.TRANS64 RZ, [UR22+0x50000], R4 ;  /* 0x05000004ffffa9a7 */ /* 0x0003e20008000016 */
[----:B------:R2:W-:Y:S06]  /*1e10*/  MEMBAR.ALL.CTA ;  /* 0x0000000000007992 */ /* 0x0005ec0000008000 */
[----:B--2---:R-:W2:Y:S01]  /*1e20*/  FENCE.VIEW.ASYNC.S ;  /* 0x00000000000073c6 */ /* 0x004ea20000000000 */
[----:B------:R-:W-:Y:S01]  /*1e30*/  @UP0 UIADD3 UR9, UR22, 0x50000, URZ ;  /* 0x0005000016090890 */ /* 0x000fe2000fffe03f */
[----:B------:R-:W-:Y:S01]  /*1e40*/  @UP0 UMOV UR16, UR4 ;  /* 0x0000000400100c82 */ /* 0x000fe20008000000 */
[----:B------:R-:W-:Y:S01]  /*1e50*/  @UP0 UMOV UR17, UR5 ;  /* 0x0000000500110c82 */ /* 0x000fe20008000000 */
[----:B------:R-:W-:Y:S01]  /*1e60*/  UMOV UR14, UR10 ;  /* 0x0000000a000e7c82 */ /* 0x000fe20008000000 */
[----:B------:R-:W-:-:S02]  /*1e70*/  USHF.R.U32.HI UR36, URZ, 0x4, UR20 ;  /* 0x000000043f247899 */ /* 0x000fc40008011614 */
[----:B------:R-:W-:Y:S01]  /*1e80*/  USHF.R.U32.HI UR38, URZ, 0x4, UR21 ;  /* 0x000000043f267899 */ /* 0x000fe20008011615 */
[----:B--2---:R-:W-:Y:S01]  /*1e90*/  VOTEU.ANY UP1, P1 ;  /* 0x00000000003f7886 */ /* 0x004fe20000820100 */
[----:B------:R-:W-:Y:S01]  /*1ea0*/  VOTEU.ANY UP3, P1 ;  /* 0x00000000003f7886 */ /* 0x000fe20000860100 */
[----:B------:R-:W-:Y:S02]  /*1eb0*/  USGXT.U32 UR36, UR36, 0xe ;  /* 0x0000000e2424789a */ /* 0x000fe40008000000 */
[----:B------:R-:W-:Y:S02]  /*1ec0*/  USGXT.U32 UR38, UR38, 0xe ;  /* 0x0000000e2626789a */ /* 0x000fe40008000000 */
[----:B------:R-:W-:Y:S01]  /*1ed0*/  @UP1 UIADD3 UR13, UR22, 0x50000, URZ ;  /* 0x00050000160d1890 */ /* 0x000fe2000fffe03f */
[----:B------:R-:W-:Y:S01]  /*1ee0*/  @UP1 UMOV UR18, UR6 ;  /* 0x0000000600121c82 */ /* 0x000fe20008000000 */
[----:B------:R-:W-:Y:S01]  /*1ef0*/  @UP1 UMOV UR19, UR7 ;  /* 0x0000000700131c82 */ /* 0x000fe20008000000 */
[----:B------:R-:W-:Y:S01]  /*1f00*/  UMOV UR37, 0x40000040 ;  /* 0x4000004000257882 */ /* 0x000fe20000000000 */
[----:B------:R-:W-:Y:S01]  /*1f10*/  UMOV UR39, 0x40000040 ;  /* 0x4000004000277882 */ /* 0x000fe20000000000 */
[----:B------:R-:W-:Y:S06]  /*1f20*/  BAR.SYNC.DEFER_BLOCKING 0x0 ;  /* 0x0000000000007b1d */ /* 0x000fec0000010000 */
[----:B------:R1:W-:Y:S02]  /*1f30*/  @UP2 UTMALDG.2D [UR8], [UR16] ;  /* 0x00000008100025b4 */ /* 0x0003e40008008000 */
[----:B------:R-:W-:Y:S06]  /*1f40*/  BAR.SYNC.DEFER_BLOCKING 0x0 ;  /* 0x0000000000007b1d */ /* 0x000fec0000010000 */
[----:B------:R1:W-:Y:S02]  /*1f50*/  @UP3 UTMALDG.2D [UR12], [UR18] ;  /* 0x0000000c120035b4 */ /* 0x0003e40008008000 */
[----:B------:R-:W-:Y:S06]  /*1f60*/  BAR.SYNC.DEFER_BLOCKING 0x0 ;  /* 0x0000000000007b1d */ /* 0x000fec0000010000 */
[----:B------:R-:W2:Y:S02]  /*1f70*/  SYNCS.PHASECHK.TRANS64.TRYWAIT P0, [UR22+0x50000], R3 ;  /* 0x05000003ff0075a7 */ /* 0x000ea40008000156 */
[----:B-12---:R-:W-:Y:S05]  /*1f80*/  @!P0 BRA `(.L_x_48) ;  /* 0x0000000c00488947 */ /* 0x006fea0003800000 */
.L_x_50:
[----:B------:R-:W-:Y:S02]  /*1f90*/  WARPGROUP.DEPBAR.LE gsb0, 0x0 ;  /* 0x00008000000079c5 */ /* 0x000fe40000010000 */
[----:B------:R-:W-:Y:S01]  /*1fa0*/  WARPGROUP.ARRIVE ;  /* 0x00000000000079c5 */ /* 0x000fe20000000000 */
[----:B------:R-:W-:Y:S01]  /*1fb0*/  UIADD3 UR44, UP0, UR36, 0x2, URZ ;  /* 0x00000002242c7890 */ /* 0x000fe2000ff1e03f */
[----:B------:R-:W1:Y:S01]  /*1fc0*/  LDC R3, c[0x0][0x230] ;  /* 0x00008c00ff037b82 */ /* 0x000e620000000800 */
[----:B------:R-:W-:Y:S01]  /*1fd0*/  UIADD3 UR46, UP1, UR38, 0x2, URZ ;  /* 0x00000002262e7890 */ /* 0x000fe2000ff3e03f */
[----:B------:R-:W-:Y:S02]  /*1fe0*/  UMOV UR8, URZ ;  /* 0x0000003f00087c82 */ /* 0x000fe40008000000 */
[----:B------:R-:W-:Y:S01]  /*1ff0*/  HGMMA.64x64x16.F32.BF16 R120, gdesc[UR36], R120 ;  /* 0x00e00000247879f0 */ /* 0x000fe20008701878 */
[----:B------:R-:W-:Y:S01]  /*2000*/  UMOV UR9, URZ ;  /* 0x0000003f00097c82 */ /* 0x000fe20008000000 */
[----:B------:R-:W-:-:S02]  /*2010*/  UIADD3.X UR45, UR8, 0x40000040, URZ, UP0, !UPT ;  /* 0x40000040082d7890 */ /* 0x000fc400087fe43f */
[----:B------:R-:W-:Y:S02]  /*2020*/  UIADD3.X UR47, UR9, 0x40000040, URZ, UP1, !UPT ;  /* 0x40000040092f7890 */ /* 0x000fe40008ffe43f */
[----:B------:R-:W-:Y:S02]  /*2030*/  UIADD3.64 UR32, UR44, 0x2, URZ ;  /* 0x000000022c207897 */ /* 0x000fe4000fffe03f */
[----:B------:R-:W-:Y:S02]  /*2040*/  UIADD3.64 UR34, UR46, 0x2, URZ ;  /* 0x000000022e227897 */ /* 0x000fe4000fffe03f */
[----:B------:R-:W-:Y:S02]  /*2050*/  UIADD3.64 UR28, UR44, 0x4, URZ ;  /* 0x000000042c1c7897 */ /* 0x000fe4000fffe03f */
[----:B------:R-:W-:Y:S02]  /*2060*/  UIADD3.64 UR30, UR46, 0x4, URZ ;  /* 0x000000042e1e7897 */ /* 0x000fe4000fffe03f */
[----:B------:R-:W-:-:S02]  /*2070*/  UIADD3.64 UR24, UR44, 0x7fe, URZ ;  /* 0x000007fe2c187897 */ /* 0x000fc4000fffe03f */
[----:B------:R-:W-:Y:S02]  /*2080*/  UIADD3.64 UR26, UR46, 0x1fe, URZ ;  /* 0x000001fe2e1a7897 */ /* 0x000fe4000fffe03f */
[----:B------:R-:W-:Y:S02]  /*2090*/  UIADD3.64 UR20, UR44, 0x800, URZ ;  /* 0x000008002c147897 */ /* 0x000fe4000fffe03f */
[----:B------:R-:W-:Y:S02]  /*20a0*/  UIADD3.64 UR22, UR46, 0x200, URZ ;  /* 0x000002002e167897 */ /* 0x000fe4000fffe03f */
[----:B------:R-:W-:Y:S02]  /*20b0*/  UIADD3.64 UR16, UR44, 0x802, URZ ;  /* 0x000008022c107897 */ /* 0x000fe4000fffe03f */
[----:B------:R-:W-:Y:S02]  /*20c0*/  UIADD3.64 UR18, UR46, 0x202, URZ ;  /* 0x000002022e127897 */ /* 0x000fe4000fffe03f */
[----:B------:R-:W-:-:S02]  /*20d0*/  UIADD3.64 UR48, UR44, 0x804, URZ ;  /* 0x000008042c307897 */ /* 0x000fc4000fffe03f */
[----:B------:R-:W-:Y:S02]  /*20e0*/  UIADD3.64 UR50, UR46, 0x204, URZ ;  /* 0x000002042e327897 */ /* 0x000fe4000fffe03f */
[----:B------:R-:W-:Y:S02]  /*20f0*/  UIADD3.64 UR36, UR44, 0x1fe, URZ ;  /* 0x000001fe2c247897 */ /* 0x000fe4000fffe03f */
[----:B------:R-:W-:Y:S01]  /*2100*/  UIADD3.64 UR52, UR44, 0x200, URZ ;  /* 0x000002002c347897 */ /* 0x000fe2000fffe03f */
[----:B------:R-:W-:Y:S01]  /*2110*/  UMOV UR54, UR46 ;  /* 0x0000002e00367c82 */ /* 0x000fe20008000000 */
[----:B------:R-:W-:Y:S01]  /*2120*/  UMOV UR55, UR47 ;  /* 0x0000002f00377c82 */ /* 0x000fe20008000000 */
[----:B------:R-:W-:Y:S02]  /*2130*/  UIADD3 UR41, UR41, 0x80, URZ ;  /* 0x0000008029297890 */ /* 0x000fe4000fffe03f */
[----:B------:R-:W-:-:S04]  /*2140*/  UIADD3 UR42, UR42, 0x1, URZ ;  /* 0x000000012a2a7890 */ /* 0x000fc8000fffe03f */
[----:B-1----:R-:W-:Y:S01]  /*2150*/  ISETP.LE.AND P0, PT, R3, UR41, PT ;  /* 0x0000002903007c0c */ /* 0x002fe2000bf03270 */
[----:B------:R-:W-:-:S04]  /*2160*/  UISETP.NE.U32.AND UP0, UPT, UR42, 0x4, UPT ;  /* 0x000000042a00788c */ /* 0x000fc8000bf05070 */
[----:B------:R-:W-:Y:S02]  /*2170*/  USEL UR8, URZ, 0x1, UP0 ;  /* 0x000000013f087887 */ /* 0x000fe40008000000 */
[----:B------:R-:W-:Y:S02]  /*2180*/  USEL UR42, UR42, URZ, UP0 ;  /* 0x0000003f2a2a7287 */ /* 0x000fe40008000000 */
[----:B------:R-:W-:Y:S01]  /*2190*/  ULOP3.LUT UR59, UR59, UR8, URZ, 0x3c, !UPT ;  /* 0x000000083b3b7292 */ /* 0x000fe2000f8e3c3f */
[----:B------:R-:W-:Y:S04]  /*21a0*/  HGMMA.64x64x16.F32.BF16 R120, gdesc[UR44], R120 ;  /* 0x00e000002c7879f0 */ /* 0x000fe80008701878 */
[----:B------:R-:W-:Y:S01]  /*21b0*/  HGMMA.64x64x16.F32.BF16 R120, gdesc[UR32], R120 ;  /* 0x00e00000207879f0 */ /* 0x000fe20008701878 */
[----:B------:R-:W-:-:S03]  /*21c0*/  UIADD3.64 UR32, UR44, 0x202, URZ ;  /* 0x000002022c207897 */ /* 0x000fc6000fffe03f */
        /* <DEDUP_REMOVED lines=13> */
[----:B------:R-:W-:Y:S01]  /*22a0*/  UIADD3.64 UR52, UR44, 0x400, URZ ;  /* 0x000004002c347897 */ /* 0x000fe2000fffe03f */
[----:B------:R-:W-:Y:S01]  /*22b0*/  UMOV UR54, UR46 ;  /* 0x0000002e00367c82 */ /* 0x000fe20008000000 */
[----:B------:R-:W-:Y:S01]  /*22c0*/  UMOV UR55, UR47 ;  /* 0x0000002f00377c82 */ /* 0x000fe20008000000 */
        /* <DEDUP_REMOVED lines=30> */
[----:B------:R-:W-:-:S07]  /*24b0*/  UMOV UR39, UR47 ;  /* 0x0000002f00277c82 */ /* 0x000fce0008000000 */
[----:B------:R-:W-:Y:S04]  /*24c0*/  HGMMA.64x64x16.F32.BF16 R24, gdesc[UR36], R24 ;  /* 0x00e00000241879f0 */ /* 0x000fe80008701818 */
[----:B------:R-:W-:Y:S04]  /*24d0*/  HGMMA.64x64x16.F32.BF16 R24, gdesc[UR32], R24 ;  /* 0x00e00000201879f0 */ /* 0x000fe80008701818 */
[----:B------:R-:W-:Y:S04]  /*24e0*/  HGMMA.64x64x16.F32.BF16 R24, gdesc[UR28], R24 ;  /* 0x00e000001c1879f0 */ /* 0x000fe80008701818 */
[----:B------:R-:W-:Y:S04]  /*24f0*/  HGMMA.64x64x16.F32.BF16 R24, gdesc[UR24], R24 ;  /* 0x00e00000181879f0 */ /* 0x000fe80008701818 */
[----:B------:R-:W-:Y:S04]  /*2500*/  HGMMA.64x64x16.F32.BF16 R24, gdesc[UR20], R24 ;  /* 0x00e00000141879f0 */ /* 0x000fe80008701818 */
[----:B------:R-:W-:Y:S04]  /*2510*/  HGMMA.64x64x16.F32.BF16 R24, gdesc[UR16], R24 ;  /* 0x00e00000101879f0 */ /* 0x000fe80008701818 */
[----:B------:R-:W-:Y:S01]  /*2520*/  HGMMA.64x64x16.F32.BF16 R24, gdesc[UR48], R24, gsb0 ;  /* 0x00e00000301879f0 */ /* 0x000fe20008001818 */
[----:B------:R-:W-:Y:S05]  /*2530*/  @!P0 BRA `(.L_x_49) ;  /* 0xfffffff400e88947 */ /* 0x000fea000383ffff */
.L_x_47:
[----:B------:R-:W-:Y:S02]  /*2540*/  WARPGROUP.DEPBAR.LE gsb0, 0x0 ;  /* 0x00008000000079c5 */ /* 0x000fe40000010000 */
[----:B----4-:R-:W-:Y:S01]  /*2550*/  BAR.SYNC.DEFER_BLOCKING 0x0 ;  /* 0x0000000000007b1d */ /* 0x010fe20000010000 */
[C---:B-1----:R-:W-:Y:S01]  /*2560*/  IMAD.SHL.U32 R3, R0.reuse, 0x80, RZ ;  /* 0x0000008000037824 */ /* 0x042fe200078e00ff */
[----:B------:R-:W-:Y:S01]  /*2570*/  ELECT P0, URZ, PT ;  /* 0x00000000003f782f */ /* 0x000fe20003800000 */
[----:B------:R-:W-:Y:S01]  /*2580*/  IMAD.SHL.U32 R4, R0, 0x10, RZ ;  /* 0x0000001000047824 */ /* 0x000fe200078e00ff */
[----:B------:R-:W-:Y:S02]  /*2590*/  F2FP.BF16.F32.PACK_AB R120, R121, R120 ;  /* 0x000000787978723e */ /* 0x000fe400000010ff */
[----:B------:R-:W-:Y:S01]  /*25a0*/  LOP3.LUT R3, R3, 0x780, RZ, 0xc0, !PT ;  /* 0x0000078003037812 */ /* 0x000fe200078ec0ff */
[----:B------:R-:W-:Y:S01]  /*25b0*/  UMOV UR41, UR15 ;  /* 0x0000000f00297c82 */ /* 0x000fe20008000000 */
[----:B------:R-:W-:Y:S01]  /*25c0*/  F2FP.BF16.F32.PACK_AB R121, R123, R122 ;  /* 0x0000007a7b79723e */ /* 0x000fe200000010ff */
[----:B------:R-:W-:Y:S01]  /*25d0*/  UMOV UR42, UR11 ;  /* 0x0000000b002a7c82 */ /* 0x000fe20008000000 */
[----:B------:R-:W-:-:S02]  /*25e0*/  LOP3.LUT R3, R3, 0x70, R4, 0xf8, !PT ;  /* 0x0000007003037812 */ /* 0x000fc400078ef804 */
[----:B------:R-:W-:Y:S02]  /*25f0*/  F2FP.BF16.F32.PACK_AB R88, R89, R88 ;  /* 0x000000585958723e */ /* 0x000fe400000010ff */
[----:B------:R-:W-:Y:S01]  /*2600*/  LOP3.LUT R3, R3, 0x10, R0, 0x78, !PT ;  /* 0x0000001003037812 */ /* 0x000fe200078e7800 */
[----:B------:R-:W-:Y:S01]  /*2610*/  IMAD.SHL.U32 R0, R0, 0x40, RZ ;  /* 0x0000004000007824 */ /* 0x000fe200078e00ff */
[----:B------:R-:W-:Y:S02]  /*2620*/  ISETP.LT.U32.AND P0, PT, R2, 0x20, P0 ;  /* 0x000000200200780c */ /* 0x000fe40000701070 */
[----:B------:R-:W-:Y:S02]  /*2630*/  F2FP.BF16.F32.PACK_AB R122, R125, R124 ;  /* 0x0000007c7d7a723e */ /* 0x000fe400000010ff */
[----:B------:R-:W-:Y:S02]  /*2640*/  LOP3.LUT R0, R3, 0x1800, R0, 0xf8, !PT ;  /* 0x0000180003007812 */ /* 0x000fe400078ef800 */
[----:B------:R-:W-:Y:S01]  /*2650*/  F2FP.BF16.F32.PACK_AB R123, R127, R126 ;  /* 0x0000007e7f7b723e */ /* 0x000fe200000010ff */
[----:B------:R-:W1:Y:S02]  /*2660*/  @!P2 SYNCS.CCTL.IV [UR40+0x50000] ;  /* 0x05000000ff00a9b1 */ /* 0x000e640008000028 */
[----:B-1----:R-:W-:Y:S01]  /*2670*/  BAR.SYNC.DEFER_BLOCKING 0x0 ;  /* 0x0000000000007b1d */ /* 0x002fe20000010000 */
[C---:B------:R-:W-:Y:S01]  /*2680*/  LOP3.LUT R3, R0.reuse, 0x20, RZ, 0x3c, !PT ;  /* 0x0000002000037812 */ /* 0x040fe200078e3cff */
[----:B------:R-:W-:Y:S01]  /*2690*/  VIADD R2, R0, UR40 ;  /* 0x0000002800027c36 */ /* 0x000fe20008000000 */
[----:B------:R-:W-:-:S02]  /*26a0*/  F2FP.BF16.F32.PACK_AB R89, R91, R90 ;  /* 0x0000005a5b59723e */ /* 0x000fc400000010ff */
[----:B------:R-:W-:Y:S01]  /*26b0*/  F2FP.BF16.F32.PACK_AB R56, R57, R56 ;  /* 0x000000383938723e */ /* 0x000fe200000010ff */
[----:B------:R-:W-:Y:S01]  /*26c0*/  VIADD R3, R3, UR40 ;  /* 0x0000002803037c36 */ /* 0x000fe20008000000 */
[----:B------:R-:W-:Y:S01]  /*26d0*/  F2FP.BF16.F32.PACK_AB R90, R93, R92 ;  /* 0x0000005c5d5a723e */ /* 0x000fe200000010ff */
[----:B------:R-:W-:Y:S01]  /*26e0*/  VOTEU.ANY UP0, P0 ;  /* 0x00000000003f7886 */ /* 0x000fe20000000100 */
[----:B------:R-:W-:Y:S01]  /*26f0*/  F2FP.BF16.F32.PACK_AB R91, R95, R94 ;  /* 0x0000005e5f5b723e */ /* 0x000fe200000010ff */
[----:B------:R-:W-:Y:S01]  /*2700*/  VOTEU.ANY UP1, P0 ;  /* 0x00000000003f7886 */ /* 0x000fe20000020100 */
[----:B------:R-:W-:Y:S02]  /*2710*/  F2FP.BF16.F32.PACK_AB R57, R59, R58 ;  /* 0x0000003a3b39723e */ /* 0x000fe400000010ff */
[----:B------:R-:W-:Y:S01]  /*2720*/  F2FP.BF16.F32.PACK_AB R24, R25, R24 ;  /* 0x000000181918723e */ /* 0x000fe200000010ff */
[----:B--2---:R-:W-:Y:S01]  /*2730*/  @UP0 UMOV UR8, UR56 ;  /* 0x0000003800080c82 */ /* 0x004fe20008000000 */
[----:B------:R-:W-:Y:S01]  /*2740*/  F2FP.BF16.F32.PACK_AB R128, R129, R128 ;  /* 0x000000808180723e */ /* 0x000fe200000010ff */
[----:B------:R-:W-:Y:S01]  /*2750*/  @UP0 UMOV UR9, UR43 ;  /* 0x0000002b00090c82 */ /* 0x000fe20008000000 */
[----:B------:R-:W-:-:S02]  /*2760*/  F2FP.BF16.F32.PACK_AB R58, R61, R60 ;  /* 0x0000003c3d3a723e */ /* 0x000fc400000010ff */
[----:B------:R-:W-:Y:S02]  /*2770*/  F2FP.BF16.F32.PACK_AB R59, R63, R62 ;  /* 0x0000003e3f3b723e */ /* 0x000fe400000010ff */
[----:B------:R-:W-:Y:S02]  /*2780*/  F2FP.BF16.F32.PACK_AB R25, R27, R26 ;  /* 0x0000001a1b19723e */ /* 0x000fe400000010ff */
[----:B------:R-:W-:Y:S01]  /*2790*/  F2FP.BF16.F32.PACK_AB R129, R131, R130 ;  /* 0x000000828381723e */ /* 0x000fe200000010ff */
[----:B------:R-:W1:Y:S02]  /*27a0*/  @!P2 SYNCS.CCTL.IV [UR40+0x50008] ;  /* 0x05000800ff00a9b1 */ /* 0x000e640008000028 */
[----:B-1----:R-:W-:Y:S01]  /*27b0*/  BAR.SYNC.DEFER_BLOCKING 0x0 ;  /* 0x0000000000007b1d */ /* 0x002fe20000010000 */
[----:B------:R-:W-:Y:S02]  /*27c0*/  F2FP.BF16.F32.PACK_AB R96, R97, R96 ;  /* 0x000000606160723e */ /* 0x000fe400000010ff */
[----:B------:R-:W-:-:S02]  /*27d0*/  F2FP.BF16.F32.PACK_AB R26, R29, R28 ;  /* 0x0000001c1d1a723e */ /* 0x000fc400000010ff */
[----:B------:R-:W-:Y:S02]  /*27e0*/  F2FP.BF16.F32.PACK_AB R27, R31, R30 ;  /* 0x0000001e1f1b723e */ /* 0x000fe400000010ff */
[----:B------:R-:W-:Y:S02]  /*27f0*/  LOP3.LUT R4, R0, 0x40, RZ, 0x3c, !PT ;  /* 0x0000004000047812 */ /* 0x000fe400078e3cff */
[----:B------:R-:W-:Y:S02]  /*2800*/  F2FP.BF16.F32.PACK_AB R130, R133, R132 ;  /* 0x000000848582723e */ /* 0x000fe400000010ff */
[----:B------:R-:W-:Y:S01]  /*2810*/  F2FP.BF16.F32.PACK_AB R131, R135, R134 ;  /* 0x000000868783723e */ /* 0x000fe200000010ff */
[----:B------:R-:W-:Y:S01]  /*2820*/  VIADD R4, R4, UR40 ;  /* 0x0000002804047c36 */ /* 0x000fe20008000000 */
[----:B------:R-:W-:Y:S02]  /*2830*/  F2FP.BF16.F32.PACK_AB R97, R99, R98 ;  /* 0x000000626361723e */ /* 0x000fe400000010ff */
[----:B------:R-:W-:-:S02]  /*2840*/  F2FP.BF16.F32.PACK_AB R64, R65, R64 ;  /* 0x000000404140723e */ /* 0x000fc400000010ff */
[----:B------:R-:W-:Y:S02]  /*2850*/  F2FP.BF16.F32.PACK_AB R98, R101, R100 ;  /* 0x000000646562723e */ /* 0x000fe400000010ff */
[----:B------:R-:W-:Y:S02]  /*2860*/  F2FP.BF16.F32.PACK_AB R99, R103, R102 ;  /* 0x000000666763723e */ /* 0x000fe400000010ff */
[----:B------:R-:W-:Y:S02]  /*2870*/  F2FP.BF16.F32.PACK_AB R65, R67, R66 ;  /* 0x000000424341723e */ /* 0x000fe400000010ff */
[----:B------:R-:W-:Y:S01]  /*2880*/  F2FP.BF16.F32.PACK_AB R32, R33, R32 ;  /* 0x000000202120723e */ /* 0x000fe200000010ff */
[----:B------:R-:W1:Y:S02]  /*2890*/  @!P2 SYNCS.CCTL.IV [UR40+0x50010] ;  /* 0x05001000ff00a9b1 */ /* 0x000e640008000028 */
[----:B-1----:R-:W-:Y:S01]  /*28a0*/  BAR.SYNC.DEFER_BLOCKING 0x0 ;  /* 0x0000000000007b1d */ /* 0x002fe20000010000 */
[----:B------:R-:W-:-:S02]  /*28b0*/  F2FP.BF16.F32.PACK_AB R136, R137, R136 ;  /* 0x000000888988723e */ /* 0x000fc400000010ff */
[----:B------:R-:W-:Y:S02]  /*28c0*/  F2FP.BF16.F32.PACK_AB R66, R69, R68 ;  /* 0x000000444542723e */ /* 0x000fe400000010ff */
[----:B------:R-:W-:Y:S02]  /*28d0*/  F2FP.BF16.F32.PACK_AB R67, R71, R70 ;  /* 0x000000464743723e */ /* 0x000fe400000010ff */
[----:B------:R-:W-:Y:S02]  /*28e0*/  F2FP.BF16.F32.PACK_AB R33, R35, R34 ;  /* 0x000000222321723e */ /* 0x000fe400000010ff */
[----:B------:R-:W-:Y:S02]  /*28f0*/  F2FP.BF16.F32.PACK_AB R137, R139, R138 ;  /* 0x0000008a8b89723e */ /* 0x000fe400000010ff */
[----:B------:R-:W-:Y:S02]  /*2900*/  F2FP.BF16.F32.PACK_AB R104, R105, R104 ;  /* 0x000000686968723e */ /* 0x000fe400000010ff */
[----:B------:R-:W-:-:S02]  /*2910*/  F2FP.BF16.F32.PACK_AB R34, R37, R36 ;  /* 0x000000242522723e */ /* 0x000fc400000010ff */
[----:B------:R-:W-:Y:S02]  /*2920*/  F2FP.BF16.F32.PACK_AB R35, R39, R38 ;  /* 0x000000262723723e */ /* 0x000fe400000010ff */
[----:B------:R-:W-:Y:S02]  /*2930*/  LOP3.LUT R0, R0, 0x60, RZ, 0x3c, !PT ;  /* 0x0000006000007812 */ /* 0x000fe400078e3cff */
[----:B------:R-:W-:Y:S02]  /*2940*/  F2FP.BF16.F32.PACK_AB R138, R141, R140 ;  /* 0x0000008c8d8a723e */ /* 0x000fe400000010ff */
[----:B------:R-:W-:Y:S01]  /*2950*/  F2FP.BF16.F32.PACK_AB R139, R143, R142 ;  /* 0x0000008e8f8b723e */ /* 0x000fe200000010ff */
[----:B------:R-:W-:Y:S01]  /*2960*/  VIADD R0, R0, UR40 ;  /* 0x0000002800007c36 */ /* 0x000fe20008000000 */
[----:B------:R-:W-:Y:S01]  /*2970*/  F2FP.BF16.F32.PACK_AB R105, R107, R106 ;  /* 0x0000006a6b69723e */ /* 0x000fe200000010ff */
[----:B------:R-:W1:Y:S02]  /*2980*/  @!P2 SYNCS.CCTL.IV [UR40+0x50018] ;  /* 0x05001800ff00a9b1 */ /* 0x000e640008000028 */
[----:B-1----:R-:W-:Y:S01]  /*2990*/  STSM.16.M88.4 [R2], R120 ;  /* 0x0000007802007844 */ /* 0x002fe20000000200 */
[----:B------:R-:W-:-:S02]  /*29a0*/  F2FP.BF16.F32.PACK_AB R72, R73, R72 ;  /* 0x000000484948723e */ /* 0x000fc400000010ff */
[----:B------:R-:W-:Y:S01]  /*29b0*/  F2FP.BF16.F32.PACK_AB R106, R109, R108 ;  /* 0x0000006c6d6a723e */ /* 0x000fe200000010ff */
[----:B------:R-:W-:Y:S01]  /*29c0*/  STSM.16.M88.4 [R2+0x2000], R88 ;  /* 0x0020005802007844 */ /* 0x000fe20000000200 */
[----:B------:R-:W-:Y:S02]  /*29d0*/  F2FP.BF16.F32.PACK_AB R107, R111, R110 ;  /* 0x0000006e6f6b723e */ /* 0x000fe400000010ff */
[----:B------:R-:W-:Y:S01]  /*29e0*/  F2FP.BF16.F32.PACK_AB R73, R75, R74 ;  /* 0x0000004a4b49723e */ /* 0x000fe200000010ff */
[----:B------:R-:W-:Y:S01]  /*29f0*/  STSM.16.M88.4 [R2+0x4000], R56 ;  /* 0x0040003802007844 */ /* 0x000fe20000000200 */
[----:B------:R-:W-:Y:S02]  /*2a00*/  F2FP.BF16.F32.PACK_AB R40, R41, R40 ;  /* 0x000000282928723e */ /* 0x000fe400000010ff */
[----:B------:R-:W-:Y:S01]  /*2a10*/  F2FP.BF16.F32.PACK_AB R144, R145, R144 ;  /* 0x000000909190723e */ /* 0x000fe200000010ff */
[----:B------:R-:W-:Y:S01]  /*2a20*/  STSM.16.M88.4 [R2+0x6000], R24 ;  /* 0x0060001802007844 */ /* 0x000fe20000000200 */
[----:B------:R-:W-:-:S02]  /*2a30*/  F2FP.BF16.F32.PACK_AB R74, R77, R76 ;  /* 0x0000004c4d4a723e */ /* 0x000fc400000010ff */
[----:B------:R-:W-:Y:S01]  /*2a40*/  F2FP.BF16.F32.PACK_AB R75, R79, R78 ;  /* 0x0000004e4f4b723e */ /* 0x000fe200000010ff */
[----:B------:R-:W-:Y:S01]  /*2a50*/  STSM.16.M88.4 [R3], R128 ;  /* 0x0000008003007844 */ /* 0x000fe20000000200 */
        /* <DEDUP_REMOVED lines=8> */
[----:B------:R-:W-:Y:S01]  /*2ae0*/  STSM.16.M88.4 [R3+0x6000], R32 ;  /* 0x0060002003007844 */ /* 0x000fe20000000200 */
[----:B------:R-:W-:Y:S02]  /*2af0*/  F2FP.BF16.F32.PACK_AB R147, R151, R150 ;  /* 0x000000969793723e */ /* 0x000fe400000010ff */
[----:B------:R-:W-:Y:S01]  /*2b00*/  F2FP.BF16.F32.PACK_AB R113, R115, R114 ;  /* 0x000000727371723e */ /* 0x000fe200000010ff */
[----:B------:R-:W-:Y:S01]  /*2b10*/  STSM.16.M88.4 [R4], R136 ;  /* 0x0000008804007844 */ /* 0x000fe20000000200 */
        /* <DEDUP_REMOVED lines=11> */
[----:B------:R-:W-:Y:S01]  /*2bd0*/  STSM.16.M88.4 [R0], R144 ;  /* 0x0000009000007844 */ /* 0x000fe20000000200 */
[----:B------:R-:W-:-:S02]  /*2be0*/  F2FP.BF16.F32.PACK_AB R50, R53, R52 ;  /* 0x000000343532723e */ /* 0x000fc400000010ff */
[----:B------:R-:W-:Y:S01]  /*2bf0*/  F2FP.BF16.F32.PACK_AB R51, R55, R54 ;  /* 0x000000363733723e */ /* 0x000fe200000010ff */
[----:B------:R-:W-:Y:S04]  /*2c00*/  STSM.16.M88.4 [R0+0x2000], R112 ;  /* 0x0020007000007844 */ /* 0x000fe80000000200 */
[----:B------:R-:W-:Y:S04]  /*2c10*/  STSM.16.M88.4 [R0+0x4000], R80 ;  /* 0x0040005000007844 */ /* 0x000fe80000000200 */
[----:B------:R-:W-:Y:S01]  /*2c20*/  STSM.16.M88.4 [R0+0x6000], R48 ;  /* 0x0060003000007844 */ /* 0x000fe20000000200 */
[----:B------:R1:W-:Y:S06]  /*2c30*/  MEMBAR.ALL.CTA ;  /* 0x0000000000007992 */ /* 0x0003ec0000008000 */
[----:B-1----:R-:W1:Y:S02]  /*2c40*/  FENCE.VIEW.ASYNC.S ;  /* 0x00000000000073c6 */ /* 0x002e640000000000 */
[----:B-1----:R-:W-:Y:S06]  /*2c50*/  BAR.SYNC.DEFER_BLOCKING 0x0 ;  /* 0x0000000000007b1d */ /* 0x002fec0000010000 */
[----:B------:R1:W-:Y:S01]  /*2c60*/  @UP1 UTMASTG.2D [UR40], [UR8] ;  /* 0x00000028080013b5 */ /* 0x0003e20008008000 */
[----:B------:R0:W-:Y:S01]  /*2c70*/  UTMACMDFLUSH ;  /* 0x00000000000079b7 */ /* 0x0001e20000000000 */
[----:B------:R-:W-:-:S04]  /*2c80*/  DEPBAR.LE SB0, 0x0 ;  /* 0x000080000000791a */ /* 0x000fc80000000000 */
[----:B------:R-:W-:Y:S06]  /*2c90*/  BAR.SYNC.DEFER_BLOCKING 0x0 ;  /* 0x0000000000007b1d */ /* 0x000fec0000010000 */
[----:B-1----:R-:W-:Y:S05]  /*2ca0*/  EXIT ;  /* 0x000000000000794d */ /* 0x002fea0003800000 */
.L_x_48:
[----:B------:R-:W1:Y:S02]  /*2cb0*/  SYNCS.PHASECHK.TRANS64.TRYWAIT P0, [UR22+0x50000], R3 ;  /* 0x05000003ff0075a7 */ /* 0x000e640008000156 */
[----:B-1----:R-:W-:Y:S05]  /*2cc0*/  @!P0 BRA `(.L_x_48) ;  /* 0xfffffffc00f88947 */ /* 0x002fea000383ffff */
[----:B------:R-:W-:Y:S05]  /*2cd0*/  BRA `(.L_x_50) ;  /* 0xfffffff000ac7947 */ /* 0x000fea000383ffff */
.L_x_51:
[----:B------:R-:W-:-:S00]  /*2ce0*/  BRA `(.L_x_51) ;  /* 0xfffffffc00fc7947 */ /* 0x000fc0000383ffff */
[----:B------:R-:W-:-:S00]  /*2cf0*/  NOP ;  /* 0x0000000000007918 */ /* 0x000fc00000000000 */
        /* <DEDUP_REMOVED lines=8> */
.L_x_52:


//--------------------- .nv.shared.gluon_wgmma    --------------------------
	.section	.nv.shared.gluon_wgmma,"aw",@nobits
	.sectionflags	@""
	.align	16
	.zero		1024


//--------------------- .nv.shared.reserved.0     --------------------------
	.section	.nv.shared.reserved.0,"aw",@nobits
	.weak		__nv_reservedSMEM_offset_0_alias
	.size		__nv_reservedSMEM_offset_0_alias, 0, 0
	.other		__nv_reservedSMEM_offset_0_alias,@"STO_CUDA_RESERVED_SHARED STV_DEFAULT"
__nv_reservedSMEM_offset_0_alias:
	.zero		0


//--------------------- .nv.constant0.gluon_wgmma --------------------------
	.section	.nv.constant0.gluon_wgmma,"a",@progbits
	.sectionflags	@""
	.align	4
.nv.constant0.gluon_wgmma:
	.zero		608


//--------------------- SYMBOLS --------------------------

	.type		.nv.reservedSmem.offset0,@object
	.size		.nv.reservedSmem.offset0,0x4
